//
// Generated by NVIDIA NVVM Compiler
//
// Compiler Build ID: CL-36424714
// Cuda compilation tools, release 13.0, V13.0.88
// Based on NVVM 20.0.0
//

.version 9.0
.target sm_100
.address_size 64

	// .globl	_Z12convertEdgesPiiiS_
.global .align 4 .u32 ELEMENTS = 16;
.global .align 4 .u32 S_SIZE;
.global .align 4 .u32 P_SIZE;
.global .align 4 .u32 PATH_SIZE;
.global .align 4 .u32 D_SIZE;
.global .align 4 .u32 Q_SIZE;
.extern .shared .align 16 .b8 shmem[];

.visible .entry _Z12convertEdgesPiiiS_(
	.param .u64 .ptr .align 1 _Z12convertEdgesPiiiS__param_0,
	.param .u32 _Z12convertEdgesPiiiS__param_1,
	.param .u32 _Z12convertEdgesPiiiS__param_2,
	.param .u64 .ptr .align 1 _Z12convertEdgesPiiiS__param_3
)
{
	.reg .pred 	%p<23>;
	.reg .b32 	%r<89>;
	.reg .b64 	%rd<33>;

	ld.param.u64 	%rd7, [_Z12convertEdgesPiiiS__param_0];
	ld.param.u32 	%r50, [_Z12convertEdgesPiiiS__param_1];
	ld.param.u32 	%r51, [_Z12convertEdgesPiiiS__param_2];
	ld.param.u64 	%rd8, [_Z12convertEdgesPiiiS__param_3];
	cvta.to.global.u64 	%rd1, %rd8;
	mul.wide.s32 	%rd9, %r50, 4;
	add.s64 	%rd2, %rd1, %rd9;
	add.s64 	%rd3, %rd2, %rd9;
	setp.lt.s32 	%p1, %r50, 1;
	mov.b32 	%r81, 0;
	@%p1 bra 	$L__BB0_19;
	cvta.to.global.u64 	%rd4, %rd7;
	mov.b32 	%r80, -1;
	mov.b32 	%r68, 0;
	mov.u32 	%r81, %r68;
$L__BB0_2:
	shl.b32 	%r55, %r68, 1;
	mul.wide.u32 	%rd10, %r55, 4;
	add.s64 	%rd11, %rd4, %rd10;
	ld.global.u32 	%r8, [%rd11];
	ld.global.u32 	%r56, [%rd11+4];
	mul.wide.u32 	%rd12, %r68, 4;
	add.s64 	%rd13, %rd1, %rd12;
	mov.b32 	%r57, 1;
	st.global.u32 	[%rd13], %r57;
	add.s64 	%rd14, %rd2, %rd12;
	st.global.u32 	[%rd14], %r56;
	setp.eq.s32 	%p2, %r80, %r8;
	@%p2 bra 	$L__BB0_18;
	not.b32 	%r58, %r80;
	add.s32 	%r9, %r8, %r58;
	setp.lt.s32 	%p3, %r9, 1;
	mov.u32 	%r79, %r81;
	@%p3 bra 	$L__BB0_17;
	sub.s32 	%r60, %r8, %r80;
	add.s32 	%r61, %r60, -2;
	and.b32  	%r10, %r9, 15;
	setp.lt.u32 	%p4, %r61, 15;
	mov.u32 	%r79, %r81;
	@%p4 bra 	$L__BB0_7;
	and.b32  	%r62, %r9, 2147483632;
	neg.s32 	%r71, %r62;
	mov.u32 	%r79, %r81;
$L__BB0_6:
	.pragma "nounroll";
	mul.wide.s32 	%rd15, %r79, 4;
	add.s64 	%rd16, %rd3, %rd15;
	st.global.u32 	[%rd16], %r68;
	st.global.u32 	[%rd16+4], %r68;
	st.global.u32 	[%rd16+8], %r68;
	st.global.u32 	[%rd16+12], %r68;
	st.global.u32 	[%rd16+16], %r68;
	st.global.u32 	[%rd16+20], %r68;
	st.global.u32 	[%rd16+24], %r68;
	st.global.u32 	[%rd16+28], %r68;
	st.global.u32 	[%rd16+32], %r68;
	st.global.u32 	[%rd16+36], %r68;
	st.global.u32 	[%rd16+40], %r68;
	st.global.u32 	[%rd16+44], %r68;
	st.global.u32 	[%rd16+48], %r68;
	st.global.u32 	[%rd16+52], %r68;
	st.global.u32 	[%rd16+56], %r68;
	add.s32 	%r79, %r79, 16;
	st.global.u32 	[%rd16+60], %r68;
	add.s32 	%r71, %r71, 16;
	setp.ne.s32 	%p5, %r71, 0;
	@%p5 bra 	$L__BB0_6;
$L__BB0_7:
	setp.eq.s32 	%p6, %r10, 0;
	@%p6 bra 	$L__BB0_17;
	and.b32  	%r18, %r9, 7;
	setp.lt.u32 	%p7, %r10, 8;
	@%p7 bra 	$L__BB0_10;
	mul.wide.s32 	%rd17, %r79, 4;
	add.s64 	%rd18, %rd3, %rd17;
	st.global.u32 	[%rd18], %r68;
	st.global.u32 	[%rd18+4], %r68;
	st.global.u32 	[%rd18+8], %r68;
	st.global.u32 	[%rd18+12], %r68;
	st.global.u32 	[%rd18+16], %r68;
	st.global.u32 	[%rd18+20], %r68;
	st.global.u32 	[%rd18+24], %r68;
	st.global.u32 	[%rd18+28], %r68;
	add.s32 	%r79, %r79, 8;
$L__BB0_10:
	setp.eq.s32 	%p8, %r18, 0;
	@%p8 bra 	$L__BB0_17;
	and.b32  	%r22, %r9, 3;
	setp.lt.u32 	%p9, %r18, 4;
	mov.u32 	%r78, %r79;
	@%p9 bra 	$L__BB0_13;
	mul.wide.s32 	%rd19, %r79, 4;
	add.s64 	%rd20, %rd3, %rd19;
	st.global.u32 	[%rd20], %r68;
	st.global.u32 	[%rd20+4], %r68;
	st.global.u32 	[%rd20+8], %r68;
	st.global.u32 	[%rd20+12], %r68;
	add.s32 	%r79, %r79, 4;
	mov.u32 	%r78, %r79;
$L__BB0_13:
	setp.eq.s32 	%p10, %r22, 0;
	@%p10 bra 	$L__BB0_17;
	add.s32 	%r79, %r78, 1;
	mul.wide.s32 	%rd21, %r78, 4;
	add.s64 	%rd5, %rd3, %rd21;
	st.global.u32 	[%rd5], %r68;
	setp.eq.s32 	%p11, %r22, 1;
	@%p11 bra 	$L__BB0_17;
	add.s32 	%r79, %r78, 2;
	st.global.u32 	[%rd5+4], %r68;
	setp.eq.s32 	%p12, %r22, 2;
	@%p12 bra 	$L__BB0_17;
	add.s32 	%r79, %r78, 3;
	st.global.u32 	[%rd5+8], %r68;
$L__BB0_17:
	add.s32 	%r81, %r79, 1;
	mul.wide.s32 	%rd22, %r79, 4;
	add.s64 	%rd23, %rd3, %rd22;
	st.global.u32 	[%rd23], %r68;
	mov.u32 	%r80, %r8;
$L__BB0_18:
	add.s32 	%r68, %r68, 1;
	setp.eq.s32 	%p13, %r68, %r50;
	@%p13 bra 	$L__BB0_19;
	bra.uni 	$L__BB0_2;
$L__BB0_19:
	setp.lt.s32 	%p14, %r51, %r81;
	@%p14 bra 	$L__BB0_32;
	sub.s32 	%r65, %r51, %r81;
	add.s32 	%r2, %r65, 1;
	and.b32  	%r3, %r2, 15;
	setp.lt.u32 	%p15, %r65, 15;
	@%p15 bra 	$L__BB0_23;
	and.b32  	%r66, %r2, -16;
	neg.s32 	%r82, %r66;
$L__BB0_22:
	.pragma "nounroll";
	mul.wide.s32 	%rd24, %r81, 4;
	add.s64 	%rd25, %rd3, %rd24;
	st.global.u32 	[%rd25], %r50;
	st.global.u32 	[%rd25+4], %r50;
	st.global.u32 	[%rd25+8], %r50;
	st.global.u32 	[%rd25+12], %r50;
	st.global.u32 	[%rd25+16], %r50;
	st.global.u32 	[%rd25+20], %r50;
	st.global.u32 	[%rd25+24], %r50;
	st.global.u32 	[%rd25+28], %r50;
	st.global.u32 	[%rd25+32], %r50;
	st.global.u32 	[%rd25+36], %r50;
	st.global.u32 	[%rd25+40], %r50;
	st.global.u32 	[%rd25+44], %r50;
	st.global.u32 	[%rd25+48], %r50;
	st.global.u32 	[%rd25+52], %r50;
	st.global.u32 	[%rd25+56], %r50;
	st.global.u32 	[%rd25+60], %r50;
	add.s32 	%r81, %r81, 16;
	add.s32 	%r82, %r82, 16;
	setp.ne.s32 	%p16, %r82, 0;
	@%p16 bra 	$L__BB0_22;
$L__BB0_23:
	setp.eq.s32 	%p17, %r3, 0;
	@%p17 bra 	$L__BB0_32;
	and.b32  	%r39, %r2, 7;
	setp.lt.u32 	%p18, %r3, 8;
	@%p18 bra 	$L__BB0_26;
	mul.wide.s32 	%rd26, %r81, 4;
	add.s64 	%rd27, %rd3, %rd26;
	st.global.u32 	[%rd27], %r50;
	st.global.u32 	[%rd27+4], %r50;
	st.global.u32 	[%rd27+8], %r50;
	st.global.u32 	[%rd27+12], %r50;
	st.global.u32 	[%rd27+16], %r50;
	st.global.u32 	[%rd27+20], %r50;
	st.global.u32 	[%rd27+24], %r50;
	st.global.u32 	[%rd27+28], %r50;
	add.s32 	%r81, %r81, 8;
$L__BB0_26:
	setp.eq.s32 	%p19, %r39, 0;
	@%p19 bra 	$L__BB0_32;
	and.b32  	%r42, %r2, 3;
	setp.lt.u32 	%p20, %r39, 4;
	@%p20 bra 	$L__BB0_29;
	mul.wide.s32 	%rd28, %r81, 4;
	add.s64 	%rd29, %rd3, %rd28;
	st.global.u32 	[%rd29], %r50;
	st.global.u32 	[%rd29+4], %r50;
	st.global.u32 	[%rd29+8], %r50;
	st.global.u32 	[%rd29+12], %r50;
	add.s32 	%r81, %r81, 4;
$L__BB0_29:
	setp.eq.s32 	%p21, %r42, 0;
	@%p21 bra 	$L__BB0_32;
	mul.wide.s32 	%rd30, %r50, 8;
	add.s64 	%rd6, %rd1, %rd30;
	neg.s32 	%r87, %r42;
$L__BB0_31:
	.pragma "nounroll";
	mul.wide.s32 	%rd31, %r81, 4;
	add.s64 	%rd32, %rd6, %rd31;
	st.global.u32 	[%rd32], %r50;
	add.s32 	%r81, %r81, 1;
	add.s32 	%r87, %r87, 1;
	setp.ne.s32 	%p22, %r87, 0;
	@%p22 bra 	$L__BB0_31;
$L__BB0_32:
	ret;

}
	// .globl	_Z21betweennessCentralityiiPiP8linkNodePfS_S2_
.visible .entry _Z21betweennessCentralityiiPiP8linkNodePfS_S2_(
	.param .u32 _Z21betweennessCentralityiiPiP8linkNodePfS_S2__param_0,
	.param .u32 _Z21betweennessCentralityiiPiP8linkNodePfS_S2__param_1,
	.param .u64 .ptr .align 1 _Z21betweennessCentralityiiPiP8linkNodePfS_S2__param_2,
	.param .u64 .ptr .align 1 _Z21betweennessCentralityiiPiP8linkNodePfS_S2__param_3,
	.param .u64 .ptr .align 1 _Z21betweennessCentralityiiPiP8linkNodePfS_S2__param_4,
	.param .u64 .ptr .align 1 _Z21betweennessCentralityiiPiP8linkNodePfS_S2__param_5,
	.param .u64 .ptr .align 1 _Z21betweennessCentralityiiPiP8linkNodePfS_S2__param_6
)
{
	.local .align 16 .b8 	__local_depot1[4096];
	.reg .b64 	%SP;
	.reg .b64 	%SPL;
	.reg .pred 	%p<44>;
	.reg .b32 	%r<137>;
	.reg .b32 	%f<12>;
	.reg .b64 	%rd<124>;

	mov.u64 	%SPL, __local_depot1;
	ld.param.u32 	%r39, [_Z21betweennessCentralityiiPiP8linkNodePfS_S2__param_0];
	ld.param.u32 	%r40, [_Z21betweennessCentralityiiPiP8linkNodePfS_S2__param_1];
	ld.param.u64 	%rd36, [_Z21betweennessCentralityiiPiP8linkNodePfS_S2__param_3];
	ld.param.u64 	%rd38, [_Z21betweennessCentralityiiPiP8linkNodePfS_S2__param_4];
	ld.param.u64 	%rd39, [_Z21betweennessCentralityiiPiP8linkNodePfS_S2__param_5];
	cvta.to.global.u64 	%rd1, %rd38;
	cvta.to.global.u64 	%rd2, %rd39;
	add.u64 	%rd3, %SPL, 0;
	mov.u32 	%r41, %ctaid.x;
	mov.u32 	%r42, %ctaid.y;
	mov.u32 	%r43, %nctaid.x;
	mad.lo.s32 	%r1, %r42, %r43, %r41;
	setp.ge.s32 	%p1, %r1, %r39;
	@%p1 bra 	$L__BB1_55;
	cvta.to.global.u64 	%rd41, %rd36;
	mov.b32 	%r44, 0;
	st.shared.u32 	[shmem], %r44;
	bar.sync 	0;
	st.global.u32 	[S_SIZE], %r39;
	add.s32 	%r2, %r40, %r39;
	st.global.u32 	[P_SIZE], %r2;
	st.global.u32 	[D_SIZE], %r39;
	st.global.u32 	[Q_SIZE], %r39;
	st.global.u32 	[PATH_SIZE], %r39;
	st.global.u32 	[ELEMENTS], %r39;
	mov.u32 	%r45, %tid.x;
	mov.u32 	%r46, %tid.y;
	mov.u32 	%r47, %ntid.x;
	mul.lo.s32 	%r48, %r46, %r47;
	shl.b32 	%r49, %r39, 1;
	add.s32 	%r50, %r49, %r49;
	mul.lo.s32 	%r51, %r50, %r1;
	cvt.u64.u32 	%rd4, %r51;
	st.shared.u32 	[shmem+16], %r44;
	add.s32 	%r3, %r51, %r39;
	mul.lo.s32 	%r52, %r2, %r1;
	cvt.s64.s32 	%rd5, %r52;
	mul.wide.s32 	%rd42, %r52, 8;
	add.s64 	%rd6, %rd41, %rd42;
	setp.lt.s32 	%p2, %r2, 1;
	or.b32  	%r53, %r48, %r45;
	setp.ne.s32 	%p3, %r53, 0;
	or.pred  	%p4, %p2, %p3;
	@%p4 bra 	$L__BB1_4;
	mov.b32 	%r126, 0;
$L__BB1_3:
	mul.wide.u32 	%rd43, %r126, 8;
	add.s64 	%rd44, %rd6, %rd43;
	mov.b32 	%r55, -1;
	st.global.v2.u32 	[%rd44], {%r55, %r55};
	add.s32 	%r126, %r126, 1;
	setp.lt.s32 	%p5, %r126, %r2;
	@%p5 bra 	$L__BB1_3;
$L__BB1_4:
	mul.wide.u32 	%rd45, %r3, 4;
	add.s64 	%rd7, %rd2, %rd45;
	setp.lt.s32 	%p6, %r39, 1;
	@%p6 bra 	$L__BB1_7;
	mov.b32 	%r127, 0;
$L__BB1_6:
	mul.wide.u32 	%rd46, %r127, 4;
	add.s64 	%rd47, %rd7, %rd46;
	mov.b32 	%r57, 0;
	st.global.u32 	[%rd47], %r57;
	add.s32 	%r127, %r127, 1;
	ld.global.u32 	%r58, [PATH_SIZE];
	setp.lt.s32 	%p7, %r127, %r58;
	@%p7 bra 	$L__BB1_6;
$L__BB1_7:
	mul.wide.s32 	%rd48, %r1, 4;
	add.s64 	%rd49, %rd7, %rd48;
	mov.b32 	%r59, 1;
	st.global.u32 	[%rd49], %r59;
	ld.global.u32 	%r60, [PATH_SIZE];
	add.s32 	%r9, %r60, %r3;
	mul.wide.u32 	%rd50, %r9, 4;
	add.s64 	%rd8, %rd2, %rd50;
	ld.global.u32 	%r61, [D_SIZE];
	setp.lt.s32 	%p8, %r61, 1;
	@%p8 bra 	$L__BB1_10;
	mov.b32 	%r128, 0;
$L__BB1_9:
	mul.wide.u32 	%rd51, %r128, 4;
	add.s64 	%rd52, %rd8, %rd51;
	mov.b32 	%r63, -1;
	st.global.u32 	[%rd52], %r63;
	add.s32 	%r128, %r128, 1;
	ld.global.u32 	%r64, [D_SIZE];
	setp.lt.s32 	%p9, %r128, %r64;
	@%p9 bra 	$L__BB1_9;
$L__BB1_10:
	setp.ne.s32 	%p10, %r53, 0;
	add.s64 	%rd54, %rd8, %rd48;
	mov.b32 	%r65, 0;
	st.global.u32 	[%rd54], %r65;
	ld.global.u32 	%r66, [D_SIZE];
	add.s32 	%r67, %r66, %r9;
	mul.wide.u32 	%rd55, %r67, 4;
	add.s64 	%rd9, %rd2, %rd55;
	@%p10 bra 	$L__BB1_12;
	mov.b32 	%r68, 0;
	st.shared.v2.u32 	[shmem+8], {%r68, %r68};
	ld.global.u32 	%r69, [Q_SIZE];
	atom.shared.inc.u32 	%r70, [shmem+12], %r69;
	mul.wide.s32 	%rd56, %r70, 4;
	add.s64 	%rd57, %rd9, %rd56;
	st.global.u32 	[%rd57], %r1;
	mov.b32 	%r71, 1;
	st.shared.v2.u32 	[shmem], {%r71, %r68};
$L__BB1_12:
	ld.param.u64 	%rd115, [_Z21betweennessCentralityiiPiP8linkNodePfS_S2__param_2];
	shl.b64 	%rd58, %rd4, 2;
	add.s64 	%rd10, %rd2, %rd58;
	cvta.to.global.u64 	%rd59, %rd115;
	mov.b32 	%r72, 0;
	st.shared.u32 	[shmem+20], %r72;
	cvt.s64.s32 	%rd11, %r40;
	mul.wide.s32 	%rd60, %r40, 4;
	add.s64 	%rd12, %rd59, %rd60;
$L__BB1_13:
	ld.shared.v2.u32 	{%r73, %r74}, [shmem+8];
	setp.ne.s32 	%p11, %r73, %r74;
	@%p11 bra 	$L__BB1_16;
	ld.shared.u32 	%r75, [shmem];
	setp.ne.s32 	%p12, %r75, 0;
	@%p12 bra 	$L__BB1_16;
	ld.shared.u32 	%r76, [shmem+4];
	setp.eq.s32 	%p13, %r76, 0;
	@%p13 bra 	$L__BB1_41;
$L__BB1_16:
	bar.sync 	0;
	ld.shared.u32 	%r77, [shmem];
	or.b32  	%r78, %r77, %r53;
	setp.ne.s32 	%p14, %r78, 0;
	@%p14 bra 	$L__BB1_18;
	ld.shared.u32 	%r79, [shmem+4];
	mov.b32 	%r80, 0;
	st.shared.v2.u32 	[shmem], {%r79, %r80};
$L__BB1_18:
	bar.sync 	0;
	atom.shared.add.u32 	%r81, [shmem], -1;
	setp.lt.s32 	%p15, %r81, 1;
	@%p15 bra 	$L__BB1_56;
	ld.shared.v2.u32 	{%r83, %r84}, [shmem+8];
	setp.eq.s32 	%p16, %r83, %r84;
	@%p16 bra 	$L__BB1_13;
	ld.global.u32 	%r85, [Q_SIZE];
	atom.shared.inc.u32 	%r86, [shmem+8], %r85;
	mul.wide.s32 	%rd61, %r86, 4;
	add.s64 	%rd62, %rd9, %rd61;
	ld.global.u32 	%r12, [%rd62];
	setp.lt.s32 	%p17, %r12, 0;
	@%p17 bra 	$L__BB1_13;
	atom.shared.add.u32 	%r88, [shmem+16], 1;
	mul.wide.s32 	%rd63, %r88, 4;
	add.s64 	%rd64, %rd10, %rd63;
	st.global.u32 	[%rd64], %r12;
	cvt.u64.u32 	%rd65, %r12;
	add.s64 	%rd66, %rd11, %rd65;
	shl.b64 	%rd67, %rd66, 2;
	add.s64 	%rd68, %rd12, %rd67;
	ld.global.u32 	%r134, [%rd68];
	ld.global.u32 	%r14, [%rd68+4];
	setp.ge.s32 	%p18, %r134, %r14;
	mov.b32 	%r132, 0;
	@%p18 bra 	$L__BB1_29;
	sub.s32 	%r15, %r14, %r134;
	and.b32  	%r16, %r15, 3;
	sub.s32 	%r91, %r134, %r14;
	setp.gt.u32 	%p19, %r91, -4;
	mov.b32 	%r129, 0;
	@%p19 bra 	$L__BB1_25;
	and.b32  	%r129, %r15, -4;
	neg.s32 	%r133, %r129;
	mov.u64 	%rd118, %rd3;
$L__BB1_24:
	ld.param.u64 	%rd116, [_Z21betweennessCentralityiiPiP8linkNodePfS_S2__param_2];
	mul.wide.s32 	%rd69, %r134, 4;
	cvta.to.global.u64 	%rd70, %rd116;
	shl.b64 	%rd71, %rd11, 2;
	add.s64 	%rd72, %rd71, %rd70;
	add.s64 	%rd73, %rd72, %rd69;
	ld.global.u32 	%r92, [%rd73];
	ld.global.u32 	%r93, [%rd73+4];
	ld.global.u32 	%r94, [%rd73+8];
	ld.global.u32 	%r95, [%rd73+12];
	st.local.v4.u32 	[%rd118], {%r92, %r93, %r94, %r95};
	add.s32 	%r134, %r134, 4;
	add.s32 	%r133, %r133, 4;
	add.s64 	%rd118, %rd118, 16;
	setp.eq.s32 	%p20, %r133, 0;
	@%p20 bra 	$L__BB1_25;
	bra.uni 	$L__BB1_24;
$L__BB1_25:
	setp.eq.s32 	%p21, %r16, 0;
	mov.u32 	%r132, %r129;
	@%p21 bra 	$L__BB1_29;
	mul.wide.s32 	%rd74, %r134, 4;
	add.s64 	%rd13, %rd12, %rd74;
	ld.global.u32 	%r96, [%rd13];
	add.s32 	%r132, %r129, 1;
	mul.wide.u32 	%rd75, %r129, 4;
	add.s64 	%rd14, %rd3, %rd75;
	st.local.u32 	[%rd14], %r96;
	setp.eq.s32 	%p22, %r16, 1;
	@%p22 bra 	$L__BB1_29;
	ld.global.u32 	%r97, [%rd13+4];
	add.s32 	%r132, %r129, 2;
	st.local.u32 	[%rd14+4], %r97;
	setp.eq.s32 	%p23, %r16, 2;
	@%p23 bra 	$L__BB1_29;
	ld.global.u32 	%r98, [%rd13+8];
	add.s32 	%r132, %r129, 3;
	st.local.u32 	[%rd14+8], %r98;
$L__BB1_29:
	setp.eq.s32 	%p24, %r132, 0;
	@%p24 bra 	$L__BB1_13;
	mul.wide.u32 	%rd76, %r12, 4;
	add.s64 	%rd15, %rd8, %rd76;
	mov.b32 	%r135, 0;
$L__BB1_31:
	mul.wide.u32 	%rd77, %r135, 4;
	add.s64 	%rd78, %rd3, %rd77;
	ld.local.u32 	%r31, [%rd78];
	cvt.s64.s32 	%rd119, %r31;
	mul.wide.s32 	%rd79, %r31, 4;
	add.s64 	%rd19, %rd8, %rd79;
	ld.global.u32 	%r100, [%rd19];
	setp.gt.s32 	%p25, %r100, -1;
	@%p25 bra 	$L__BB1_34;
	ld.global.u32 	%r101, [%rd15];
	add.s32 	%r102, %r101, 1;
	shl.b64 	%rd80, %rd119, 2;
	add.s64 	%rd81, %rd8, %rd80;
	atom.relaxed.global.cas.b32 	%r103, [%rd81], -1, %r102;
	setp.ne.s32 	%p26, %r103, -1;
	@%p26 bra 	$L__BB1_34;
	ld.global.u32 	%r104, [Q_SIZE];
	atom.shared.inc.u32 	%r105, [shmem+12], %r104;
	mul.wide.s32 	%rd82, %r105, 4;
	add.s64 	%rd83, %rd9, %rd82;
	st.global.u32 	[%rd83], %r31;
	atom.shared.add.u32 	%r106, [shmem+4], 1;
$L__BB1_34:
	ld.global.u32 	%r107, [%rd19];
	ld.global.u32 	%r108, [%rd15];
	add.s32 	%r109, %r108, 1;
	setp.ne.s32 	%p27, %r107, %r109;
	@%p27 bra 	$L__BB1_40;
	shl.b64 	%rd84, %rd119, 2;
	add.s64 	%rd85, %rd7, %rd84;
	mul.wide.u32 	%rd86, %r12, 4;
	add.s64 	%rd87, %rd7, %rd86;
	ld.global.u32 	%r110, [%rd87];
	atom.global.add.u32 	%r111, [%rd85], %r110;
	shl.b64 	%rd88, %rd119, 3;
	add.s64 	%rd20, %rd6, %rd88;
	atom.relaxed.global.cas.b32 	%r112, [%rd20], -1, %r12;
	setp.lt.s32 	%p28, %r112, 0;
	@%p28 bra 	$L__BB1_40;
	atom.shared.add.u32 	%r113, [shmem+20], 1;
	mov.u32 	%r136, %r39;
$L__BB1_37:
	mov.u32 	%r32, %r136;
	mul.wide.s32 	%rd89, %r32, 8;
	add.s64 	%rd90, %rd6, %rd89;
	atom.relaxed.global.cas.b32 	%r114, [%rd90], -1, %r12;
	setp.ne.s32 	%p29, %r114, -1;
	add.s32 	%r136, %r32, 1;
	@%p29 bra 	$L__BB1_37;
	atom.relaxed.global.cas.b32 	%r115, [%rd20+4], -1, %r32;
	setp.lt.s32 	%p30, %r115, 0;
	@%p30 bra 	$L__BB1_40;
$L__BB1_39:
	shl.b64 	%rd91, %rd119, 3;
	add.s64 	%rd92, %rd6, %rd91;
	ld.global.u32 	%r116, [%rd92+4];
	cvt.s64.s32 	%rd119, %r116;
	mul.wide.s32 	%rd93, %r116, 8;
	add.s64 	%rd94, %rd6, %rd93;
	atom.relaxed.global.cas.b32 	%r117, [%rd94+4], -1, %r32;
	setp.gt.s32 	%p31, %r117, -1;
	@%p31 bra 	$L__BB1_39;
$L__BB1_40:
	add.s32 	%r135, %r135, 1;
	setp.eq.s32 	%p32, %r135, %r132;
	@%p32 bra 	$L__BB1_13;
	bra.uni 	$L__BB1_31;
$L__BB1_41:
	ld.param.u64 	%rd117, [_Z21betweennessCentralityiiPiP8linkNodePfS_S2__param_6];
	setp.ne.s32 	%p33, %r53, 0;
	mul.lo.s32 	%r118, %r1, %r39;
	cvta.to.global.u64 	%rd95, %rd117;
	mul.wide.s32 	%rd96, %r118, 4;
	add.s64 	%rd23, %rd95, %rd96;
	bar.sync 	0;
	ld.shared.u32 	%r119, [shmem+16];
	setp.lt.s32 	%p34, %r119, 1;
	or.pred  	%p35, %p34, %p33;
	@%p35 bra 	$L__BB1_55;
	setp.eq.s64 	%p36, %rd36, 0;
	@%p36 bra 	$L__BB1_52;
	shl.b64 	%rd97, %rd5, 3;
	add.s64 	%rd24, %rd36, %rd97;
$L__BB1_44:
	atom.shared.add.u32 	%r120, [shmem+16], -1;
	mul.wide.s32 	%rd98, %r120, 4;
	add.s64 	%rd99, %rd10, %rd98;
	ld.global.u32 	%r36, [%rd99+-4];
	setp.eq.s32 	%p37, %r36, %r1;
	@%p37 bra 	$L__BB1_51;
	mul.wide.s32 	%rd100, %r36, 8;
	add.s64 	%rd122, %rd6, %rd100;
	add.s64 	%rd123, %rd24, %rd100;
	mul.wide.s32 	%rd101, %r36, 4;
	add.s64 	%rd27, %rd7, %rd101;
	add.s64 	%rd28, %rd23, %rd101;
$L__BB1_46:
	ld.global.u32 	%r37, [%rd122];
	setp.lt.s32 	%p38, %r37, 0;
	@%p38 bra 	$L__BB1_49;
	mul.wide.u32 	%rd104, %r37, 4;
	add.s64 	%rd105, %rd23, %rd104;
	ld.global.f32 	%f1, [%rd105];
	add.s64 	%rd106, %rd7, %rd104;
	ld.global.u32 	%r121, [%rd106];
	cvt.rn.f32.s32 	%f2, %r121;
	ld.global.u32 	%r122, [%rd27];
	cvt.rn.f32.s32 	%f3, %r122;
	div.rn.f32 	%f4, %f2, %f3;
	ld.global.f32 	%f5, [%rd28];
	add.f32 	%f6, %f5, 0f3F800000;
	fma.rn.f32 	%f7, %f4, %f6, %f1;
	st.global.f32 	[%rd105], %f7;
	ld.global.u32 	%r38, [%rd122+4];
	setp.lt.s32 	%p39, %r38, 0;
	mov.b64 	%rd122, 0;
	mov.u64 	%rd123, %rd122;
	@%p39 bra 	$L__BB1_49;
	mul.wide.u32 	%rd107, %r38, 8;
	add.s64 	%rd122, %rd6, %rd107;
	add.s64 	%rd123, %rd24, %rd107;
$L__BB1_49:
	setp.ne.s64 	%p40, %rd123, 0;
	@%p40 bra 	$L__BB1_46;
	add.s64 	%rd109, %rd1, %rd101;
	ld.global.f32 	%f8, [%rd28];
	atom.global.add.f32 	%f9, [%rd109], %f8;
$L__BB1_51:
	ld.shared.u32 	%r123, [shmem+16];
	setp.gt.s32 	%p41, %r123, 0;
	@%p41 bra 	$L__BB1_44;
	bra.uni 	$L__BB1_55;
$L__BB1_52:
	atom.shared.add.u32 	%r124, [shmem+16], -1;
	mul.wide.s32 	%rd110, %r124, 4;
	add.s64 	%rd111, %rd10, %rd110;
	ld.global.u32 	%r35, [%rd111+-4];
	setp.eq.s32 	%p42, %r35, %r1;
	@%p42 bra 	$L__BB1_54;
	mul.wide.s32 	%rd112, %r35, 4;
	add.s64 	%rd113, %rd1, %rd112;
	add.s64 	%rd114, %rd23, %rd112;
	ld.global.f32 	%f10, [%rd114];
	atom.global.add.f32 	%f11, [%rd113], %f10;
$L__BB1_54:
	ld.shared.u32 	%r125, [shmem+16];
	setp.gt.s32 	%p43, %r125, 0;
	@%p43 bra 	$L__BB1_52;
$L__BB1_55:
	ret;
$L__BB1_56:
	atom.shared.add.u32 	%r82, [shmem], 1;
	bra.uni 	$L__BB1_13;

}


// ===== COMPILED SASS (sm_100) =====

	.target	sm_100

	.elftype	@"ET_EXEC"


//--------------------- .note.nv.tkinfo           --------------------------
	.section	.note.nv.tkinfo,"",@"SHT_NOTE"
	.sectionflags	@"SHF_NOTE_NV_TKINFO"
	.tkinfo
        /*0018*/ 	.word	0x00000002
        /*0030*/ 	.string	""
        /*0030*/ 	.string	"ptxas"
        /*0030*/ 	.string	"Cuda compilation tools, release 13.0, V13.0.88"
        /*0030*/ 	.string	"Build cuda_13.0.r13.0/compiler.36424714_0"
        /*0030*/ 	.string	"-arch sm_100 -m 64 "



//--------------------- .note.nv.cuinfo           --------------------------
	.section	.note.nv.cuinfo,"",@"SHT_NOTE"
	.sectionflags	@"SHF_NOTE_NV_CUINFO"
        /*0018*/ 	.short	0x0002
        /*001a*/ 	.short	0x0064
        /*001c*/ 	.short	0x0082
	.zero		2


//--------------------- .nv.info                  --------------------------
	.section	.nv.info,"",@"SHT_CUDA_INFO"
	.align	4


	//----- nvinfo : EIATTR_REGCOUNT
	.align		4
        /*0000*/ 	.byte	0x04, 0x2f
        /*0002*/ 	.short	(.L_7 - .L_6)
	.align		4
.L_6:
        /*0004*/ 	.word	index@(_Z12convertEdgesPiiiS_)
        /*0008*/ 	.word	0x0000001a


	//----- nvinfo : EIATTR_FRAME_SIZE
	.align		4
.L_7:
        /*000c*/ 	.byte	0x04, 0x11
        /*000e*/ 	.short	(.L_9 - .L_8)
	.align		4
.L_8:
        /*0010*/ 	.word	index@(_Z12convertEdgesPiiiS_)
        /*0014*/ 	.word	0x00000000


	//----- nvinfo : EIATTR_REGCOUNT
	.align		4
.L_9:
        /*0018*/ 	.byte	0x04, 0x2f
        /*001a*/ 	.short	(.L_11 - .L_10)
	.align		4
.L_10:
        /*001c*/ 	.word	index@(_Z21betweennessCentralityiiPiP8linkNodePfS_S2_)
        /*0020*/ 	.word	0x00000020


	//----- nvinfo : EIATTR_FRAME_SIZE
	.align		4
.L_11:
        /*0024*/ 	.byte	0x04, 0x11
        /*0026*/ 	.short	(.L_13 - .L_12)
	.align		4
.L_12:
        /*0028*/ 	.word	index@($__internal_0_$__cuda_sm3x_div_rn_noftz_f32_slowpath)
        /*002c*/ 	.word	0x00001000


	//----- nvinfo : EIATTR_FRAME_SIZE
	.align		4
.L_13:
        /*0030*/ 	.byte	0x04, 0x11
        /*0032*/ 	.short	(.L_15 - .L_14)
	.align		4
.L_14:
        /*0034*/ 	.word	index@(_Z21betweennessCentralityiiPiP8linkNodePfS_S2_)
        /*0038*/ 	.word	0x00001000


	//----- nvinfo : EIATTR_MIN_STACK_SIZE
	.align		4
.L_15:
        /*003c*/ 	.byte	0x04, 0x12
        /*003e*/ 	.short	(.L_17 - .L_16)
	.align		4
.L_16:
        /*0040*/ 	.word	index@(_Z21betweennessCentralityiiPiP8linkNodePfS_S2_)
        /*0044*/ 	.word	0x00001000


	//----- nvinfo : EIATTR_MIN_STACK_SIZE
	.align		4
.L_17:
        /*0048*/ 	.byte	0x04, 0x12
        /*004a*/ 	.short	(.L_19 - .L_18)
	.align		4
.L_18:
        /*004c*/ 	.word	index@(_Z12convertEdgesPiiiS_)
        /*0050*/ 	.word	0x00000000
.L_19:


//--------------------- .nv.compat                --------------------------
	.section	.nv.compat,"",@"SHT_CUDA_COMPAT_INFO"
	.align	4
        /*0000*/ 	.byte	0x02, 0x09, 0x00, 0x00, 0x02, 0x02, 0x01, 0x00, 0x02, 0x05, 0x05, 0x00, 0x03, 0x07, 0x01, 0x01
        /*0010*/ 	.byte	0x02, 0x03, 0x00, 0x00, 0x02, 0x06, 0x01, 0x00, 0x04, 0x0b, 0x08, 0x00, 0x01, 0x00, 0x00, 0x00
        /*0020*/ 	.byte	0x00, 0x00, 0x00, 0x00


//--------------------- .nv.info._Z21betweennessCentralityiiPiP8linkNodePfS_S2_ --------------------------
	.section	.nv.info._Z21betweennessCentralityiiPiP8linkNodePfS_S2_,"",@"SHT_CUDA_INFO"
	.sectionflags	@""
	.align	4


	//----- nvinfo : EIATTR_CUDA_API_VERSION
	.align		4
        /*0000*/ 	.byte	0x04, 0x37
        /*0002*/ 	.short	(.L_21 - .L_20)
.L_20:
        /*0004*/ 	.word	0x00000082


	//----- nvinfo : EIATTR_KPARAM_INFO
	.align		4
.L_21:
        /*0008*/ 	.byte	0x04, 0x17
        /*000a*/ 	.short	(.L_23 - .L_22)
.L_22:
        /*000c*/ 	.word	0x00000000
        /*0010*/ 	.short	0x0006
        /*0012*/ 	.short	0x0028
        /*0014*/ 	.byte	0x00, 0xf5, 0x21, 0x00


	//----- nvinfo : EIATTR_KPARAM_INFO
	.align		4
.L_23:
        /*0018*/ 	.byte	0x04, 0x17
        /*001a*/ 	.short	(.L_25 - .L_24)
.L_24:
        /*001c*/ 	.word	0x00000000
        /*0020*/ 	.short	0x0005
        /*0022*/ 	.short	0x0020
        /*0024*/ 	.byte	0x00, 0xf5, 0x21, 0x00


	//----- nvinfo : EIATTR_KPARAM_INFO
	.align		4
.L_25:
        /*0028*/ 	.byte	0x04, 0x17
        /*002a*/ 	.short	(.L_27 - .L_26)
.L_26:
        /*002c*/ 	.word	0x00000000
        /*0030*/ 	.short	0x0004
        /*0032*/ 	.short	0x0018
        /*0034*/ 	.byte	0x00, 0xf5, 0x21, 0x00


	//----- nvinfo : EIATTR_KPARAM_INFO
	.align		4
.L_27:
        /*0038*/ 	.byte	0x04, 0x17
        /*003a*/ 	.short	(.L_29 - .L_28)
.L_28:
        /*003c*/ 	.word	0x00000000
        /*0040*/ 	.short	0x0003
        /*0042*/ 	.short	0x0010
        /*0044*/ 	.byte	0x00, 0xf5, 0x21, 0x00


	//----- nvinfo : EIATTR_KPARAM_INFO
	.align		4
.L_29:
        /*0048*/ 	.byte	0x04, 0x17
        /*004a*/ 	.short	(.L_31 - .L_30)
.L_30:
        /*004c*/ 	.word	0x00000000
        /*0050*/ 	.short	0x0002
        /*0052*/ 	.short	0x0008
        /*0054*/ 	.byte	0x00, 0xf5, 0x21, 0x00


	//----- nvinfo : EIATTR_KPARAM_INFO
	.align		4
.L_31:
        /*0058*/ 	.byte	0x04, 0x17
        /*005a*/ 	.short	(.L_33 - .L_32)
.L_32:
        /*005c*/ 	.word	0x00000000
        /*0060*/ 	.short	0x0001
        /*0062*/ 	.short	0x0004
        /*0064*/ 	.byte	0x00, 0xf0, 0x11, 0x00


	//----- nvinfo : EIATTR_KPARAM_INFO
	.align		4
.L_33:
        /*0068*/ 	.byte	0x04, 0x17
        /*006a*/ 	.short	(.L_35 - .L_34)
.L_34:
        /*006c*/ 	.word	0x00000000
        /*0070*/ 	.short	0x0000
        /*0072*/ 	.short	0x0000
        /*0074*/ 	.byte	0x00, 0xf0, 0x11, 0x00


	//----- nvinfo : EIATTR_SPARSE_MMA_MASK
	.align		4
.L_35:
        /*0078*/ 	.byte	0x03, 0x50
        /*007a*/ 	.short	0x0000


	//----- nvinfo : EIATTR_MAXREG_COUNT
	.align		4
        /*007c*/ 	.byte	0x03, 0x1b
        /*007e*/ 	.short	0x00ff


	//----- nvinfo : EIATTR_NUM_BARRIERS
	.align		4
        /*0080*/ 	.byte	0x02, 0x4c
        /*0082*/ 	.byte	0x01
	.zero		1


	//----- nvinfo : EIATTR_MERCURY_ISA_VERSION
	.align		4
        /*0084*/ 	.byte	0x03, 0x5f
        /*0086*/ 	.short	0x0101


	//----- nvinfo : EIATTR_INT_WARP_WIDE_INSTR_OFFSETS
	.align		4
        /*0088*/ 	.byte	0x04, 0x31
        /*008a*/ 	.short	(.L_37 - .L_36)


	//   ....[0]....
.L_36:
        /*008c*/ 	.word	0x00000940


	//   ....[1]....
        /*0090*/ 	.word	0x00000a40


	//   ....[2]....
        /*0094*/ 	.word	0x00000b30


	//   ....[3]....
        /*0098*/ 	.word	0x00000c60


	//   ....[4]....
        /*009c*/ 	.word	0x00001bb0


	//   ....[5]....
        /*00a0*/ 	.word	0x00001c60


	//   ....[6]....
        /*00a4*/ 	.word	0x00002060


	//   ....[7]....
        /*00a8*/ 	.word	0x00002100


	//----- nvinfo : EIATTR_VRC_CTA_INIT_COUNT
	.align		4
.L_37:
        /*00ac*/ 	.byte	0x02, 0x4a
	.zero		1
	.zero		1


	//----- nvinfo : EIATTR_EXIT_INSTR_OFFSETS
	.align		4
        /*00b0*/ 	.byte	0x04, 0x1c
        /*00b2*/ 	.short	(.L_39 - .L_38)


	//   ....[0]....
.L_38:
        /*00b4*/ 	.word	0x00000080


	//   ....[1]....
        /*00b8*/ 	.word	0x00001a50


	//   ....[2]....
        /*00bc*/ 	.word	0x00002040


	//   ....[3]....
        /*00c0*/ 	.word	0x000021f0


	//----- nvinfo : EIATTR_CRS_STACK_SIZE
	.align		4
.L_39:
        /*00c4*/ 	.byte	0x04, 0x1e
        /*00c6*/ 	.short	(.L_41 - .L_40)
.L_40:
        /*00c8*/ 	.word	0x00000000


	//----- nvinfo : EIATTR_CBANK_PARAM_SIZE
	.align		4
.L_41:
        /*00cc*/ 	.byte	0x03, 0x19
        /*00ce*/ 	.short	0x0030


	//----- nvinfo : EIATTR_PARAM_CBANK
	.align		4
        /*00d0*/ 	.byte	0x04, 0x0a
        /*00d2*/ 	.short	(.L_43 - .L_42)
	.align		4
.L_42:
        /*00d4*/ 	.word	index@(.nv.constant0._Z21betweennessCentralityiiPiP8linkNodePfS_S2_)
        /*00d8*/ 	.short	0x0380
        /*00da*/ 	.short	0x0030


	//----- nvinfo : EIATTR_SW_WAR
	.align		4
.L_43:
        /*00dc*/ 	.byte	0x04, 0x36
        /*00de*/ 	.short	(.L_45 - .L_44)
.L_44:
        /*00e0*/ 	.word	0x00000008
.L_45:


//--------------------- .nv.info._Z12convertEdgesPiiiS_ --------------------------
	.section	.nv.info._Z12convertEdgesPiiiS_,"",@"SHT_CUDA_INFO"
	.sectionflags	@""
	.align	4


	//----- nvinfo : EIATTR_CUDA_API_VERSION
	.align		4
        /*0000*/ 	.byte	0x04, 0x37
        /*0002*/ 	.short	(.L_47 - .L_46)
.L_46:
        /*0004*/ 	.word	0x00000082


	//----- nvinfo : EIATTR_KPARAM_INFO
	.align		4
.L_47:
        /*0008*/ 	.byte	0x04, 0x17
        /*000a*/ 	.short	(.L_49 - .L_48)
.L_48:
        /*000c*/ 	.word	0x00000000
        /*0010*/ 	.short	0x0003
        /*0012*/ 	.short	0x0010
        /*0014*/ 	.byte	0x00, 0xf5, 0x21, 0x00


	//----- nvinfo : EIATTR_KPARAM_INFO
	.align		4
.L_49:
        /*0018*/ 	.byte	0x04, 0x17
        /*001a*/ 	.short	(.L_51 - .L_50)
.L_50:
        /*001c*/ 	.word	0x00000000
        /*0020*/ 	.short	0x0002
        /*0022*/ 	.short	0x000c
        /*0024*/ 	.byte	0x00, 0xf0, 0x11, 0x00


	//----- nvinfo : EIATTR_KPARAM_INFO
	.align		4
.L_51:
        /*0028*/ 	.byte	0x04, 0x17
        /*002a*/ 	.short	(.L_53 - .L_52)
.L_52:
        /*002c*/ 	.word	0x00000000
        /*0030*/ 	.short	0x0001
        /*0032*/ 	.short	0x0008
        /*0034*/ 	.byte	0x00, 0xf0, 0x11, 0x00


	//----- nvinfo : EIATTR_KPARAM_INFO
	.align		4
.L_53:
        /*0038*/ 	.byte	0x04, 0x17
        /*003a*/ 	.short	(.L_55 - .L_54)
.L_54:
        /*003c*/ 	.word	0x00000000
        /*0040*/ 	.short	0x0000
        /*0042*/ 	.short	0x0000
        /*0044*/ 	.byte	0x00, 0xf5, 0x21, 0x00


	//----- nvinfo : EIATTR_SPARSE_MMA_MASK
	.align		4
.L_55:
        /*0048*/ 	.byte	0x03, 0x50
        /*004a*/ 	.short	0x0000


	//----- nvinfo : EIATTR_MAXREG_COUNT
	.align		4
        /*004c*/ 	.byte	0x03, 0x1b
        /*004e*/ 	.short	0x00ff


	//----- nvinfo : EIATTR_MERCURY_ISA_VERSION
	.align		4
        /*0050*/ 	.byte	0x03, 0x5f
        /*0052*/ 	.short	0x0101


	//----- nvinfo : EIATTR_VRC_CTA_INIT_COUNT
	.align		4
        /*0054*/ 	.byte	0x02, 0x4a
	.zero		1
	.zero		1


	//----- nvinfo : EIATTR_EXIT_INSTR_OFFSETS
	.align		4
        /*0058*/ 	.byte	0x04, 0x1c
        /*005a*/ 	.short	(.L_57 - .L_56)


	//   ....[0]....
.L_56:
        /*005c*/ 	.word	0x000006d0


	//   ....[1]....
        /*0060*/ 	.word	0x000008b0


	//   ....[2]....
        /*0064*/ 	.word	0x000009a0


	//   ....[3]....
        /*0068*/ 	.word	0x00000a40


	//   ....[4]....
        /*006c*/ 	.word	0x00000ad0


	//----- nvinfo : EIATTR_CBANK_PARAM_SIZE
	.align		4
.L_57:
        /*0070*/ 	.byte	0x03, 0x19
        /*0072*/ 	.short	0x0018


	//----- nvinfo : EIATTR_PARAM_CBANK
	.align		4
        /*0074*/ 	.byte	0x04, 0x0a
        /*0076*/ 	.short	(.L_59 - .L_58)
	.align		4
.L_58:
        /*0078*/ 	.word	index@(.nv.constant0._Z12convertEdgesPiiiS_)
        /*007c*/ 	.short	0x0380
        /*007e*/ 	.short	0x0018


	//----- nvinfo : EIATTR_SW_WAR
	.align		4
.L_59:
        /*0080*/ 	.byte	0x04, 0x36
        /*0082*/ 	.short	(.L_61 - .L_60)
.L_60:
        /*0084*/ 	.word	0x00000008
.L_61:


//--------------------- .nv.callgraph             --------------------------
	.section	.nv.callgraph,"",@"SHT_CUDA_CALLGRAPH"
	.align	4
	.sectionentsize	8
	.align		4
        /*0000*/ 	.word	0x00000000
	.align		4
        /*0004*/ 	.word	0xffffffff
	.align		4
        /*0008*/ 	.word	0x00000000
	.align		4
        /*000c*/ 	.word	0xfffffffe
	.align		4
        /*0010*/ 	.word	0x00000000
	.align		4
        /*0014*/ 	.word	0xfffffffd
	.align		4
        /*0018*/ 	.word	0x00000000
	.align		4
        /*001c*/ 	.word	0xfffffffc


//--------------------- .nv.constant4             --------------------------
	.section	.nv.constant4,"a",@progbits
	.align	8
	.align		8
.nv.constant4:
        /*0000*/ 	.dword	ELEMENTS
	.align		8
        /*0008*/ 	.dword	S_SIZE
	.align		8
        /*0010*/ 	.dword	P_SIZE
	.align		8
        /*0018*/ 	.dword	PATH_SIZE
	.align		8
        /*0020*/ 	.dword	D_SIZE
	.align		8
        /*0028*/ 	.dword	Q_SIZE


//--------------------- .text._Z21betweennessCentralityiiPiP8linkNodePfS_S2_ --------------------------
	.section	.text._Z21betweennessCentralityiiPiP8linkNodePfS_S2_,"ax",@progbits
	.align	128
        .global         _Z21betweennessCentralityiiPiP8linkNodePfS_S2_
        .type           _Z21betweennessCentralityiiPiP8linkNodePfS_S2_,@function
        .size           _Z21betweennessCentralityiiPiP8linkNodePfS_S2_,(.L_x_75 - _Z21betweennessCentralityiiPiP8linkNodePfS_S2_)
        .other          _Z21betweennessCentralityiiPiP8linkNodePfS_S2_,@"STO_CUDA_ENTRY STV_DEFAULT"
_Z21betweennessCentralityiiPiP8linkNodePfS_S2_:
.text._Z21betweennessCentralityiiPiP8linkNodePfS_S2_:
[----:B------:R-:W0:Y:S01]  /*0000*/  LDC R1, c[0x0][0x37c] ;  /* 0x0000df00ff017b82 */ /* 0x000e220000000800 */
[----:B------:R-:W1:Y:S07]  /*0010*/  S2R R0, SR_CTAID.Y ;  /* 0x0000000000007919 */ /* 0x000e6e0000002600 */
[----:B------:R-:W1:Y:S01]  /*0020*/  S2UR UR4, SR_CTAID.X ;  /* 0x00000000000479c3 */ /* 0x000e620000002500 */
[----:B0-----:R-:W-:-:S07]  /*0030*/  VIADD R1, R1, 0xfffff000 ;  /* 0xfffff00001017836 */ /* 0x001fce0000000000 */
[----:B------:R-:W1:Y:S08]  /*0040*/  LDC R5, c[0x0][0x370] ;  /* 0x0000dc00ff057b82 */ /* 0x000e700000000800 */
[----:B------:R-:W0:Y:S01]  /*0050*/  LDC R3, c[0x0][0x380] ;  /* 0x0000e000ff037b82 */ /* 0x000e220000000800 */
[----:B-1----:R-:W-:-:S05]  /*0060*/  IMAD R0, R0, R5, UR4 ;  /* 0x0000000400007e24 */ /* 0x002fca000f8e0205 */
[----:B0-----:R-:W-:-:S13]  /*0070*/  ISETP.GE.AND P0, PT, R0, R3, PT ;  /* 0x000000030000720c */ /* 0x001fda0003f06270 */
[----:B------:R-:W-:Y:S05]  /*0080*/  @P0 EXIT ;  /* 0x000000000000094d */ /* 0x000fea0003800000 */
[----:B------:R-:W0:Y:S01]  /*0090*/  S2UR UR5, SR_CgaCtaId ;  /* 0x00000000000579c3 */ /* 0x000e220000008800 */
[----:B------:R-:W-:Y:S01]  /*00a0*/  UMOV UR4, 0x400 ;  /* 0x0000040000047882 */ /* 0x000fe20000000000 */
[----:B------:R-:W1:Y:S01]  /*00b0*/  S2R R2, SR_TID.Y ;  /* 0x0000000000027919 */ /* 0x000e620000002200 */
[----:B------:R-:W2:Y:S01]  /*00c0*/  LDCU.64 UR6, c[0x0][0x358] ;  /* 0x00006b00ff0677ac */ /* 0x000ea20008000a00 */
[----:B------:R-:W-:Y:S01]  /*00d0*/  IMAD.SHL.U32 R15, R3, 0x2, RZ ;  /* 0x00000002030f7824 */ /* 0x000fe200078e00ff */
[----:B------:R-:W-:Y:S01]  /*00e0*/  BSSY.RECONVERGENT B0, `(.L_x_0) ;  /* 0x0000046000007945 */ /* 0x000fe20003800200 */
[----:B------:R-:W3:Y:S02]  /*00f0*/  S2R R19, SR_TID.X ;  /* 0x0000000000137919 */ /* 0x000ee40000002100 */
[----:B------:R-:W4:Y:S01]  /*0100*/  LDC R14, c[0x0][0x384] ;  /* 0x0000e100ff0e7b82 */ /* 0x000f220000000800 */
[----:B------:R-:W-:-:S07]  /*0110*/  IMAD.IADD R15, R15, 0x1, R15 ;  /* 0x000000010f0f7824 */ /* 0x000fce00078e020f */
[----:B------:R-:W2:Y:S01]  /*0120*/  LDC.64 R10, c[0x4][0x8] ;  /* 0x01000200ff0a7b82 */ /* 0x000ea20000000a00 */
[----:B0-----:R-:W-:-:S07]  /*0130*/  ULEA UR4, UR5, UR4, 0x18 ;  /* 0x0000000405047291 */ /* 0x001fce000f8ec0ff */
[----:B------:R-:W0:Y:S01]  /*0140*/  LDC.64 R12, c[0x4][0x10] ;  /* 0x01000400ff0c7b82 */ /* 0x000e220000000a00 */
[----:B------:R-:W1:Y:S01]  /*0150*/  LDCU UR5, c[0x0][0x360] ;  /* 0x00006c00ff0577ac */ /* 0x000e620008000800 */
[----:B----4-:R-:W-:Y:S01]  /*0160*/  IMAD.IADD R21, R3, 0x1, R14 ;  /* 0x0000000103157824 */ /* 0x010fe200078e020e */
[----:B------:R-:W-:Y:S05]  /*0170*/  STS [UR4], RZ ;  /* 0x000000ffff007988 */ /* 0x000fea0008000804 */
[----:B------:R-:W4:Y:S08]  /*0180*/  LDC.64 R6, c[0x4][0x20] ;  /* 0x01000800ff067b82 */ /* 0x000f300000000a00 */
[----:B------:R-:W-:Y:S08]  /*0190*/  BAR.SYNC.DEFER_BLOCKING 0x0 ;  /* 0x0000000000007b1d */ /* 0x000ff00000010000 */
[----:B------:R-:W5:Y:S01]  /*01a0*/  LDC.64 R4, c[0x4][0x28] ;  /* 0x01000a00ff047b82 */ /* 0x000f620000000a00 */
[----:B-1----:R-:W-:-:S05]  /*01b0*/  IMAD R2, R2, UR5, RZ ;  /* 0x0000000502027c24 */ /* 0x002fca000f8e02ff */
[----:B---3--:R-:W-:Y:S02]  /*01c0*/  LOP3.LUT P0, R2, R2, RZ, R19, 0xfa, !PT ;  /* 0x000000ff02027212 */ /* 0x008fe4000780fa13 */
[----:B------:R-:W1:Y:S02]  /*01d0*/  LDC.64 R8, c[0x4][0x18] ;  /* 0x01000600ff087b82 */ /* 0x000e640000000a00 */
[----:B------:R-:W-:-:S06]  /*01e0*/  ISETP.LT.OR P0, PT, R21, 0x1, P0 ;  /* 0x000000011500780c */ /* 0x000fcc0000701670 */
[----:B------:R-:W3:Y:S01]  /*01f0*/  LDC.64 R16, c[0x4][RZ] ;  /* 0x01000000ff107b82 */ /* 0x000ee20000000a00 */
[----:B--2---:R2:W-:Y:S04]  /*0200*/  STG.E desc[UR6][R10.64], R3 ;  /* 0x000000030a007986 */ /* 0x0045e8000c101906 */
[----:B0-----:R0:W-:Y:S03]  /*0210*/  STG.E desc[UR6][R12.64], R21 ;  /* 0x000000150c007986 */ /* 0x0011e6000c101906 */
[----:B------:R-:W0:Y:S01]  /*0220*/  LDC.64 R22, c[0x0][0x390] ;  /* 0x0000e400ff167b82 */ /* 0x000e220000000a00 */
[----:B----4-:R4:W-:Y:S04]  /*0230*/  STG.E desc[UR6][R6.64], R3 ;  /* 0x0000000306007986 */ /* 0x0109e8000c101906 */
[----:B-----5:R4:W-:Y:S01]  /*0240*/  STG.E desc[UR6][R4.64], R3 ;  /* 0x0000000304007986 */ /* 0x0209e2000c101906 */
[----:B--2---:R-:W-:-:S02]  /*0250*/  IMAD R10, R0, R15, RZ ;  /* 0x0000000f000a7224 */ /* 0x004fc400078e02ff */
[----:B------:R-:W-:Y:S01]  /*0260*/  IMAD R11, R0, R21, RZ ;  /* 0x00000015000b7224 */ /* 0x000fe200078e02ff */
[----:B-1----:R4:W-:Y:S01]  /*0270*/  STG.E desc[UR6][R8.64], R3 ;  /* 0x0000000308007986 */ /* 0x0029e2000c101906 */
[----:B------:R-:W-:-:S03]  /*0280*/  IMAD.IADD R15, R10, 0x1, R3 ;  /* 0x000000010a0f7824 */ /* 0x000fc600078e0203 */
[----:B------:R-:W-:Y:S04]  /*0290*/  STS [UR4+0x10], RZ ;  /* 0x000010ffff007988 */ /* 0x000fe80008000804 */
[----:B---3--:R4:W-:Y:S01]  /*02a0*/  STG.E desc[UR6][R16.64], R3 ;  /* 0x0000000310007986 */ /* 0x0089e2000c101906 */
[----:B0-----:R-:W-:Y:S01]  /*02b0*/  IMAD.WIDE R22, R11, 0x8, R22 ;  /* 0x000000080b167825 */ /* 0x001fe200078e0216 */
[----:B------:R-:W-:Y:S06]  /*02c0*/  @P0 BRA `(.L_x_1) ;  /* 0x00000000009c0947 */ /* 0x000fec0003800000 */
[----:B------:R-:W-:Y:S01]  /*02d0*/  ISETP.GT.AND P1, PT, R21, 0x3, PT ;  /* 0x000000031500780c */ /* 0x000fe20003f24270 */
[----:B------:R-:W-:Y:S01]  /*02e0*/  IMAD.MOV.U32 R25, RZ, RZ, RZ ;  /* 0x000000ffff197224 */ /* 0x000fe200078e00ff */
[----:B------:R-:W-:-:S11]  /*02f0*/  PLOP3.LUT P0, PT, PT, PT, PT, 0x80, 0x8 ;  /* 0x000000000008781c */ /* 0x000fd60003f0f070 */
[----:B------:R-:W-:Y:S05]  /*0300*/  @!P1 BRA `(.L_x_2) ;  /* 0x0000000000489947 */ /* 0x000fea0003800000 */
[----:B------:R-:W-:Y:S01]  /*0310*/  PLOP3.LUT P0, PT, PT, PT, PT, 0x8, 0x80 ;  /* 0x000000000080781c */ /* 0x000fe20003f0e170 */
[----:B------:R-:W-:Y:S01]  /*0320*/  IMAD.MOV.U32 R10, RZ, RZ, -0x1 ;  /* 0xffffffffff0a7424 */ /* 0x000fe200078e00ff */
[----:B------:R-:W-:Y:S01]  /*0330*/  IADD3 R20, PT, PT, R21, -0x3, RZ ;  /* 0xfffffffd15147810 */ /* 0x000fe20007ffe0ff */
[----:B------:R-:W-:-:S10]  /*0340*/  IMAD.MOV.U32 R11, RZ, RZ, -0x1 ;  /* 0xffffffffff0b7424 */ /* 0x000fd400078e00ff */
.L_x_3:
[C---:B0-----:R-:W-:Y:S02]  /*0350*/  VIADD R13, R25.reuse, 0x1 ;  /* 0x00000001190d7836 */ /* 0x041fe40000000000 */
[C---:B----4-:R-:W-:Y:S02]  /*0360*/  VIADD R17, R25.reuse, 0x2 ;  /* 0x0000000219117836 */ /* 0x050fe40000000000 */
[C---:B------:R-:W-:Y:S02]  /*0370*/  VIADD R19, R25.reuse, 0x3 ;  /* 0x0000000319137836 */ /* 0x040fe40000000000 */
[C---:B------:R-:W-:Y:S01]  /*0380*/  IMAD.WIDE.U32 R26, R25.reuse, 0x8, R22 ;  /* 0x00000008191a7825 */ /* 0x040fe200078e0016 */
[----:B------:R-:W-:-:S03]  /*0390*/  IADD3 R25, PT, PT, R25, 0x4, RZ ;  /* 0x0000000419197810 */ /* 0x000fc60007ffe0ff */
[--C-:B------:R-:W-:Y:S01]  /*03a0*/  IMAD.WIDE.U32 R12, R13, 0x8, R22.reuse ;  /* 0x000000080d0c7825 */ /* 0x100fe200078e0016 */
[----:B------:R0:W-:Y:S01]  /*03b0*/  STG.E.64 desc[UR6][R26.64], R10 ;  /* 0x0000000a1a007986 */ /* 0x0001e2000c101b06 */
[----:B------:R-:W-:Y:S02]  /*03c0*/  ISETP.GE.AND P1, PT, R25, R20, PT ;  /* 0x000000141900720c */ /* 0x000fe40003f26270 */
[--C-:B------:R-:W-:Y:S01]  /*03d0*/  IMAD.WIDE.U32 R16, R17, 0x8, R22.reuse ;  /* 0x0000000811107825 */ /* 0x100fe200078e0016 */
[----:B------:R0:W-:Y:S03]  /*03e0*/  STG.E.64 desc[UR6][R12.64], R10 ;  /* 0x0000000a0c007986 */ /* 0x0001e6000c101b06 */
[----:B------:R-:W-:Y:S01]  /*03f0*/  IMAD.WIDE.U32 R18, R19, 0x8, R22 ;  /* 0x0000000813127825 */ /* 0x000fe200078e0016 */
[----:B------:R0:W-:Y:S04]  /*0400*/  STG.E.64 desc[UR6][R16.64], R10 ;  /* 0x0000000a10007986 */ /* 0x0001e8000c101b06 */
[----:B------:R0:W-:Y:S02]  /*0410*/  STG.E.64 desc[UR6][R18.64], R10 ;  /* 0x0000000a12007986 */ /* 0x0001e4000c101b06 */
[----:B------:R-:W-:Y:S05]  /*0420*/  @!P1 BRA `(.L_x_3) ;  /* 0xfffffffc00c89947 */ /* 0x000fea000383ffff */
.L_x_2:
[----:B0-----:R-:W-:-:S05]  /*0430*/  IMAD.IADD R10, R21, 0x1, -R25 ;  /* 0x00000001150a7824 */ /* 0x001fca00078e0a19 */
[----:B------:R-:W-:-:S13]  /*0440*/  ISETP.GT.AND P1, PT, R10, 0x1, PT ;  /* 0x000000010a00780c */ /* 0x000fda0003f24270 */
[----:B------:R-:W-:Y:S05]  /*0450*/  @!P1 BRA `(.L_x_4) ;  /* 0x0000000000249947 */ /* 0x000fea0003800000 */
[C---:B----4-:R-:W-:Y:S01]  /*0460*/  VIADD R17, R25.reuse, 0x1 ;  /* 0x0000000119117836 */ /* 0x050fe20000000000 */
[----:B------:R-:W-:Y:S01]  /*0470*/  PLOP3.LUT P0, PT, PT, PT, PT, 0x8, 0x80 ;  /* 0x000000000080781c */ /* 0x000fe20003f0e170 */
[----:B------:R-:W-:-:S04]  /*0480*/  IMAD.WIDE.U32 R10, R25, 0x8, R22 ;  /* 0x00000008190a7825 */ /* 0x000fc800078e0016 */
[----:B------:R-:W-:Y:S02]  /*0490*/  IMAD.MOV.U32 R12, RZ, RZ, -0x1 ;  /* 0xffffffffff0c7424 */ /* 0x000fe400078e00ff */
[----:B------:R-:W-:Y:S02]  /*04a0*/  IMAD.MOV.U32 R13, RZ, RZ, -0x1 ;  /* 0xffffffffff0d7424 */ /* 0x000fe400078e00ff */
[----:B------:R-:W-:-:S03]  /*04b0*/  IMAD.WIDE.U32 R16, R17, 0x8, R22 ;  /* 0x0000000811107825 */ /* 0x000fc600078e0016 */
[----:B------:R0:W-:Y:S01]  /*04c0*/  STG.E.64 desc[UR6][R10.64], R12 ;  /* 0x0000000c0a007986 */ /* 0x0001e2000c101b06 */
[----:B------:R-:W-:-:S03]  /*04d0*/  VIADD R25, R25, 0x2 ;  /* 0x0000000219197836 */ /* 0x000fc60000000000 */
[----:B------:R0:W-:Y:S04]  /*04e0*/  STG.E.64 desc[UR6][R16.64], R12 ;  /* 0x0000000c10007986 */ /* 0x0001e8000c101b06 */
.L_x_4:
[----:B------:R-:W-:-:S13]  /*04f0*/  ISETP.LT.OR P0, PT, R25, R21, P0 ;  /* 0x000000151900720c */ /* 0x000fda0000701670 */
[----:B0-----:R-:W-:Y:S01]  /*0500*/  @P0 IMAD.WIDE.U32 R10, R25, 0x8, R22 ;  /* 0x00000008190a0825 */ /* 0x001fe200078e0016 */
[----:B------:R-:W-:-:S03]  /*0510*/  @P0 MOV R12, 0xffffffff ;  /* 0xffffffff000c0802 */ /* 0x000fc60000000f00 */
[----:B------:R-:W-:-:S05]  /*0520*/  @P0 IMAD.MOV.U32 R13, RZ, RZ, -0x1 ;  /* 0xffffffffff0d0424 */ /* 0x000fca00078e00ff */
[----:B------:R0:W-:Y:S02]  /*0530*/  @P0 STG.E.64 desc[UR6][R10.64], R12 ;  /* 0x0000000c0a000986 */ /* 0x0001e4000c101b06 */
.L_x_1:
[----:B------:R-:W-:Y:S05]  /*0540*/  BSYNC.RECONVERGENT B0 ;  /* 0x0000000000007941 */ /* 0x000fea0003800200 */
.L_x_0:
[----:B----4-:R-:W1:Y:S01]  /*0550*/  LDC.64 R16, c[0x0][0x3a0] ;  /* 0x0000e800ff107b82 */ /* 0x010e620000000a00 */
[----:B------:R-:W-:Y:S01]  /*0560*/  ISETP.GE.AND P0, PT, R3, 0x1, PT ;  /* 0x000000010300780c */ /* 0x000fe20003f06270 */
[----:B------:R-:W-:Y:S02]  /*0570*/  IMAD.MOV.U32 R25, RZ, RZ, 0x1 ;  /* 0x00000001ff197424 */ /* 0x000fe400078e00ff */
[----:B-1----:R-:W-:-:S04]  /*0580*/  IMAD.WIDE.U32 R20, R15, 0x4, R16 ;  /* 0x000000040f147825 */ /* 0x002fc800078e0010 */
[----:B0-----:R-:W-:-:S06]  /*0590*/  IMAD.WIDE R10, R0, 0x4, R20 ;  /* 0x00000004000a7825 */ /* 0x001fcc00078e0214 */
[----:B------:R-:W-:Y:S05]  /*05a0*/  @!P0 BRA `(.L_x_5) ;  /* 0x00000000001c8947 */ /* 0x000fea0003800000 */
[----:B------:R-:W-:-:S07]  /*05b0*/  IMAD.MOV.U32 R3, RZ, RZ, RZ ;  /* 0x000000ffff037224 */ /* 0x000fce00078e00ff */
.L_x_6:
[----:B------:R-:W-:-:S05]  /*05c0*/  IMAD.WIDE.U32 R12, R3, 0x4, R20 ;  /* 0x00000004030c7825 */ /* 0x000fca00078e0014 */
[----:B------:R0:W-:Y:S04]  /*05d0*/  STG.E desc[UR6][R12.64], RZ ;  /* 0x000000ff0c007986 */ /* 0x0001e8000c101906 */
[----:B------:R-:W2:Y:S01]  /*05e0*/  LDG.E R18, desc[UR6][R8.64] ;  /* 0x0000000608127981 */ /* 0x000ea2000c1e1900 */
[----:B------:R-:W-:-:S05]  /*05f0*/  VIADD R3, R3, 0x1 ;  /* 0x0000000103037836 */ /* 0x000fca0000000000 */
[----:B--2---:R-:W-:-:S13]  /*0600*/  ISETP.GE.AND P0, PT, R3, R18, PT ;  /* 0x000000120300720c */ /* 0x004fda0003f06270 */
[----:B0-----:R-:W-:Y:S05]  /*0610*/  @!P0 BRA `(.L_x_6) ;  /* 0xfffffffc00e88947 */ /* 0x001fea000383ffff */
.L_x_5:
[----:B------:R0:W-:Y:S04]  /*0620*/  STG.E desc[UR6][R10.64], R25 ;  /* 0x000000190a007986 */ /* 0x0001e8000c101906 */
[----:B------:R-:W2:Y:S04]  /*0630*/  LDG.E R3, desc[UR6][R6.64] ;  /* 0x0000000606037981 */ /* 0x000ea8000c1e1900 */
[----:B------:R-:W3:Y:S01]  /*0640*/  LDG.E R8, desc[UR6][R8.64] ;  /* 0x0000000608087981 */ /* 0x000ee2000c1e1900 */
[----:B--2---:R-:W-:Y:S01]  /*0650*/  ISETP.GE.AND P0, PT, R3, 0x1, PT ;  /* 0x000000010300780c */ /* 0x004fe20003f06270 */
[----:B---3--:R-:W-:-:S04]  /*0660*/  IMAD.IADD R15, R15, 0x1, R8 ;  /* 0x000000010f0f7824 */ /* 0x008fc800078e0208 */
[----:B------:R-:W-:-:S04]  /*0670*/  IMAD.WIDE.U32 R18, R15, 0x4, R16 ;  /* 0x000000040f127825 */ /* 0x000fc800078e0010 */
[----:B------:R-:W-:-:S04]  /*0680*/  IMAD.WIDE R12, R0, 0x4, R18 ;  /* 0x00000004000c7825 */ /* 0x000fc800078e0212 */
[----:B0-----:R-:W-:Y:S05]  /*0690*/  @!P0 BRA `(.L_x_7) ;  /* 0x0000000000208947 */ /* 0x001fea0003800000 */
[----:B------:R-:W-:-:S07]  /*06a0*/  HFMA2 R3, -RZ, RZ, 0, 0 ;  /* 0x00000000ff037431 */ /* 0x000fce00000001ff */
.L_x_8:
[----:B------:R-:W-:Y:S02]  /*06b0*/  IMAD.MOV.U32 R11, RZ, RZ, -0x1 ;  /* 0xffffffffff0b7424 */ /* 0x000fe400078e00ff */
[----:B------:R-:W-:-:S05]  /*06c0*/  IMAD.WIDE.U32 R8, R3, 0x4, R18 ;  /* 0x0000000403087825 */ /* 0x000fca00078e0012 */
[----:B------:R0:W-:Y:S04]  /*06d0*/  STG.E desc[UR6][R8.64], R11 ;  /* 0x0000000b08007986 */ /* 0x0001e8000c101906 */
[----:B------:R-:W2:Y:S01]  /*06e0*/  LDG.E R10, desc[UR6][R6.64] ;  /* 0x00000006060a7981 */ /* 0x000ea2000c1e1900 */
[----:B------:R-:W-:-:S05]  /*06f0*/  VIADD R3, R3, 0x1 ;  /* 0x0000000103037836 */ /* 0x000fca0000000000 */
[----:B--2---:R-:W-:-:S13]  /*0700*/  ISETP.GE.AND P0, PT, R3, R10, PT ;  /* 0x0000000a0300720c */ /* 0x004fda0003f06270 */
[----:B0-----:R-:W-:Y:S05]  /*0710*/  @!P0 BRA `(.L_x_8) ;  /* 0xfffffffc00e48947 */ /* 0x001fea000383ffff */
.L_x_7:
[----:B------:R0:W-:Y:S01]  /*0720*/  STG.E desc[UR6][R12.64], RZ ;  /* 0x000000ff0c007986 */ /* 0x0001e2000c101906 */
[----:B------:R-:W1:Y:S03]  /*0730*/  LDC.64 R8, c[0x0][0x388] ;  /* 0x0000e200ff087b82 */ /* 0x000e660000000a00 */
[----:B------:R-:W2:Y:S01]  /*0740*/  LDG.E R6, desc[UR6][R6.64] ;  /* 0x0000000606067981 */ /* 0x000ea2000c1e1900 */
[----:B------:R-:W-:Y:S01]  /*0750*/  ISETP.NE.AND P0, PT, R2, RZ, PT ;  /* 0x000000ff0200720c */ /* 0x000fe20003f05270 */
[----:B------:R-:W-:Y:S01]  /*0760*/  BSSY.RECONVERGENT B0, `(.L_x_9) ;  /* 0x000000c000007945 */ /* 0x000fe20003800200 */
[----:B--2---:R-:W-:-:S04]  /*0770*/  IMAD.IADD R15, R15, 0x1, R6 ;  /* 0x000000010f0f7824 */ /* 0x004fc800078e0206 */
[----:B------:R-:W-:-:S07]  /*0780*/  IMAD.WIDE.U32 R16, R15, 0x4, R16 ;  /* 0x000000040f107825 */ /* 0x000fce00078e0010 */
[----:B01----:R-:W-:Y:S05]  /*0790*/  @P0 BRA `(.L_x_10) ;  /* 0x0000000000200947 */ /* 0x003fea0003800000 */
[----:B------:R-:W2:Y:S01]  /*07a0*/  LDG.E R4, desc[UR6][R4.64] ;  /* 0x0000000604047981 */ /* 0x000ea2000c1e1900 */
[----:B------:R-:W-:Y:S02]  /*07b0*/  IMAD.MOV.U32 R10, RZ, RZ, 0x1 ;  /* 0x00000001ff0a7424 */ /* 0x000fe400078e00ff */
[----:B------:R-:W-:Y:S01]  /*07c0*/  IMAD.MOV.U32 R11, RZ, RZ, RZ ;  /* 0x000000ffff0b7224 */ /* 0x000fe200078e00ff */
[----:B------:R-:W-:Y:S04]  /*07d0*/  STS.64 [UR4+0x8], RZ ;  /* 0x000008ffff007988 */ /* 0x000fe80008000a04 */
[----:B--2---:R-:W0:Y:S04]  /*07e0*/  ATOMS.INC R7, [UR4+0xc], R4 ;  /* 0x00000c04ff07798c */ /* 0x004e280009800004 */
[----:B------:R1:W-:Y:S01]  /*07f0*/  STS.64 [UR4], R10 ;  /* 0x0000000aff007988 */ /* 0x0003e20008000a04 */
[----:B0-----:R-:W-:-:S05]  /*0800*/  IMAD.WIDE R6, R7, 0x4, R16 ;  /* 0x0000000407067825 */ /* 0x001fca00078e0210 */
[----:B------:R1:W-:Y:S02]  /*0810*/  STG.E desc[UR6][R6.64], R0 ;  /* 0x0000000006007986 */ /* 0x0003e4000c101906 */
.L_x_10:
[----:B------:R-:W-:Y:S05]  /*0820*/  BSYNC.RECONVERGENT B0 ;  /* 0x0000000000007941 */ /* 0x000fea0003800200 */
.L_x_9:
[----:B------:R-:W-:Y:S01]  /*0830*/  STS [UR4+0x14], RZ ;  /* 0x000014ffff007988 */ /* 0x000fe20008000804 */
[----:B------:R-:W-:Y:S01]  /*0840*/  SHF.R.S32.HI R3, RZ, 0x1f, R14 ;  /* 0x0000001fff037819 */ /* 0x000fe2000001140e */
[----:B------:R-:W-:-:S07]  /*0850*/  IMAD.WIDE R14, R14, 0x4, R8 ;  /* 0x000000040e0e7825 */ /* 0x000fce00078e0208 */
.L_x_38:
[----:B0-----:R-:W0:Y:S01]  /*0860*/  S2R R4, SR_CgaCtaId ;  /* 0x0000000000047919 */ /* 0x001e220000008800 */
[----:B--2---:R-:W-:Y:S01]  /*0870*/  MOV R9, 0x400 ;  /* 0x0000040000097802 */ /* 0x004fe20000000f00 */
[----:B------:R-:W-:Y:S05]  /*0880*/  YIELD ;  /* 0x0000000000007946 */ /* 0x000fea0003800000 */
[----:B0-----:R-:W-:-:S05]  /*0890*/  LEA R9, R4, R9, 0x18 ;  /* 0x0000000904097211 */ /* 0x001fca00078ec0ff */
[----:B-1----:R-:W0:Y:S02]  /*08a0*/  LDS.128 R4, [R9] ;  /* 0x0000000009047984 */ /* 0x002e240000000c00 */
[----:B0-----:R-:W-:-:S13]  /*08b0*/  ISETP.NE.AND P0, PT, R6, R7, PT ;  /* 0x000000070600720c */ /* 0x001fda0003f05270 */
[----:B------:R-:W-:Y:S05]  /*08c0*/  @P0 BRA `(.L_x_11) ;  /* 0x0000000000100947 */ /* 0x000fea0003800000 */
[----:B------:R-:W-:-:S13]  /*08d0*/  ISETP.NE.AND P0, PT, R4, RZ, PT ;  /* 0x000000ff0400720c */ /* 0x000fda0003f05270 */
[----:B------:R-:W-:Y:S05]  /*08e0*/  @P0 BRA `(.L_x_11) ;  /* 0x0000000000080947 */ /* 0x000fea0003800000 */
[----:B------:R-:W-:-:S13]  /*08f0*/  ISETP.NE.AND P0, PT, R5, RZ, PT ;  /* 0x000000ff0500720c */ /* 0x000fda0003f05270 */
[----:B------:R-:W-:Y:S05]  /*0900*/  @!P0 BRA `(.L_x_12) ;  /* 0x0000001000348947 */ /* 0x000fea0003800000 */
.L_x_11:
[----:B------:R-:W-:Y:S05]  /*0910*/  WARPSYNC.ALL ;  /* 0x0000000000007948 */ /* 0x000fea0003800000 */
[----:B------:R-:W-:Y:S01]  /*0920*/  BAR.SYNC.DEFER_BLOCKING 0x0 ;  /* 0x0000000000007b1d */ /* 0x000fe20000010000 */
[----:B------:R-:W-:-:S05]  /*0930*/  MOV R11, RZ ;  /* 0x000000ff000b7202 */ /* 0x000fca0000000f00 */
[----:B------:R-:W-:Y:S01]  /*0940*/  VOTEU.ANY UR4, UPT, PT ;  /* 0x0000000000047886 */ /* 0x000fe200038e0100 */
[----:B------:R-:W-:Y:S01]  /*0950*/  BSSY B4, `(.L_x_13) ;  /* 0x0000107000047945 */ /* 0x000fe20003800000 */
[----:B------:R-:W0:Y:S01]  /*0960*/  S2R R6, SR_LANEID ;  /* 0x0000000000067919 */ /* 0x000e220000000000 */
[----:B------:R-:W0:Y:S01]  /*0970*/  FLO.U32 R7, UR4 ;  /* 0x0000000400077d00 */ /* 0x000e2200080e0000 */
[----:B------:R-:W-:-:S06]  /*0980*/  UPOPC UR5, UR4 ;  /* 0x00000004000572bf */ /* 0x000fcc0008000000 */
[----:B------:R-:W-:Y:S01]  /*0990*/  IMAD R8, RZ, RZ, -UR5 ;  /* 0x80000005ff087e24 */ /* 0x000fe2000f8e02ff */
[----:B------:R-:W1:Y:S01]  /*09a0*/  LDS.64 R4, [R9] ;  /* 0x0000000009047984 */ /* 0x000e620000000a00 */
[----:B0-----:R-:W-:Y:S02]  /*09b0*/  ISETP.EQ.U32.AND P1, PT, R7, R6, PT ;  /* 0x000000060700720c */ /* 0x001fe40003f22070 */
[----:B-1----:R-:W-:Y:S01]  /*09c0*/  LOP3.LUT P0, RZ, R4, R2, RZ, 0xfc, !PT ;  /* 0x0000000204ff7212 */ /* 0x002fe2000780fcff */
[----:B------:R-:W-:Y:S01]  /*09d0*/  IMAD.MOV.U32 R10, RZ, RZ, R5 ;  /* 0x000000ffff0a7224 */ /* 0x000fe200078e0005 */
[----:B------:R-:W0:Y:S11]  /*09e0*/  S2R R4, SR_LTMASK ;  /* 0x0000000000047919 */ /* 0x000e360000003900 */
[----:B------:R-:W-:Y:S01]  /*09f0*/  @!P0 STS.64 [R9], R10 ;  /* 0x0000000a09008388 */ /* 0x000fe20000000a00 */
[----:B------:R-:W-:Y:S01]  /*0a00*/  BAR.SYNC.DEFER_BLOCKING 0x0 ;  /* 0x0000000000007b1d */ /* 0x000fe20000010000 */
[----:B0-----:R-:W-:-:S06]  /*0a10*/  LOP3.LUT R12, R4, UR4, RZ, 0xc0, !PT ;  /* 0x00000004040c7c12 */ /* 0x001fcc000f8ec0ff */
[----:B------:R-:W0:Y:S01]  /*0a20*/  POPC R12, R12 ;  /* 0x0000000c000c7309 */ /* 0x000e220000000000 */
[----:B------:R-:W1:Y:S04]  /*0a30*/  @P1 ATOMS.ADD R8, [R9], R8 ;  /* 0x000000080908138c */ /* 0x000e680000000000 */
[----:B-1----:R-:W0:Y:S02]  /*0a40*/  SHFL.IDX PT, R5, R8, R7, 0x1f ;  /* 0x00001f0708057589 */ /* 0x002e2400000e0000 */
[----:B0-----:R-:W-:-:S05]  /*0a50*/  IMAD.IADD R5, R5, 0x1, -R12 ;  /* 0x0000000105057824 */ /* 0x001fca00078e0a0c */
[----:B------:R-:W-:-:S13]  /*0a60*/  ISETP.GE.AND P0, PT, R5, 0x1, PT ;  /* 0x000000010500780c */ /* 0x000fda0003f06270 */
[----:B------:R-:W-:Y:S05]  /*0a70*/  @!P0 BRA `(.L_x_14) ;  /* 0x0000000c00cc8947 */ /* 0x000fea0003800000 */
[----:B------:R-:W0:Y:S02]  /*0a80*/  LDS.64 R10, [R9+0x8] ;  /* 0x00000800090a7984 */ /* 0x000e240000000a00 */
[----:B0-----:R-:W-:-:S13]  /*0a90*/  ISETP.NE.AND P0, PT, R10, R11, PT ;  /* 0x0000000b0a00720c */ /* 0x001fda0003f05270 */
[----:B------:R-:W-:Y:S05]  /*0aa0*/  @!P0 BRA `(.L_x_15) ;  /* 0x0000000c00c48947 */ /* 0x000fea0003800000 */
[----:B------:R-:W0:Y:S02]  /*0ab0*/  LDC.64 R12, c[0x4][0x28] ;  /* 0x01000a00ff0c7b82 */ /* 0x000e240000000a00 */
[----:B0-----:R-:W2:Y:S04]  /*0ac0*/  LDG.E R12, desc[UR6][R12.64] ;  /* 0x000000060c0c7981 */ /* 0x001ea8000c1e1900 */
[----:B--2---:R-:W0:Y:S02]  /*0ad0*/  ATOMS.INC R11, [R9+0x8], R12 ;  /* 0x0000080c090b738c */ /* 0x004e240001800000 */
[----:B0-----:R-:W-:-:S05]  /*0ae0*/  IMAD.WIDE R10, R11, 0x4, R16 ;  /* 0x000000040b0a7825 */ /* 0x001fca00078e0210 */
[----:B------:R-:W2:Y:S01]  /*0af0*/  LDG.E R5, desc[UR6][R10.64] ;  /* 0x000000060a057981 */ /* 0x000ea2000c1e1900 */
[----:B------:R-:W-:Y:S01]  /*0b00*/  BSSY B3, `(.L_x_16) ;  /* 0x00000e9000037945 */ /* 0x000fe20003800000 */
[----:B--2---:R-:W-:-:S13]  /*0b10*/  ISETP.GE.AND P0, PT, R5, RZ, PT ;  /* 0x000000ff0500720c */ /* 0x004fda0003f06270 */
[----:B------:R-:W-:Y:S05]  /*0b20*/  @!P0 BRA `(.L_x_17) ;  /* 0x0000000c00988947 */ /* 0x000fea0003800000 */
[----:B------:R-:W-:Y:S01]  /*0b30*/  VOTEU.ANY UR5, UPT, PT ;  /* 0x0000000000057886 */ /* 0x000fe200038e0100 */
[----:B------:R-:W0:Y:S01]  /*0b40*/  LDCU UR4, c[0x0][0x380] ;  /* 0x00007000ff0477ac */ /* 0x000e220008000800 */
[----:B------:R-:W1:Y:S01]  /*0b50*/  FLO.U32 R13, UR5 ;  /* 0x00000005000d7d00 */ /* 0x000e6200080e0000 */
[----:B------:R-:W2:Y:S01]  /*0b60*/  LDC R8, c[0x0][0x384] ;  /* 0x0000e100ff087b82 */ /* 0x000ea20000000800 */
[----:B------:R-:W-:-:S06]  /*0b70*/  LOP3.LUT R4, R4, UR5, RZ, 0xc0, !PT ;  /* 0x0000000504047c12 */ /* 0x000fcc000f8ec0ff */
[----:B------:R-:W3:Y:S01]  /*0b80*/  POPC R10, UR5 ;  /* 0x00000005000a7d09 */ /* 0x000ee20008000000 */
[----:B-1----:R-:W-:-:S07]  /*0b90*/  ISETP.EQ.U32.AND P0, PT, R13, R6, PT ;  /* 0x000000060d00720c */ /* 0x002fce0003f02070 */
[----:B------:R-:W1:Y:S01]  /*0ba0*/  POPC R4, R4 ;  /* 0x0000000400047309 */ /* 0x000e620000000000 */
[----:B------:R-:W4:Y:S01]  /*0bb0*/  LDC.64 R6, c[0x0][0x3a0] ;  /* 0x0000e800ff067b82 */ /* 0x000f220000000a00 */
[----:B0-----:R-:W-:-:S04]  /*0bc0*/  USHF.L.U32 UR4, UR4, 0x1, URZ ;  /* 0x0000000104047899 */ /* 0x001fc800080006ff */
[----:B------:R-:W-:Y:S01]  /*0bd0*/  UIADD3 UR4, UPT, UPT, UR4, UR4, URZ ;  /* 0x0000000404047290 */ /* 0x000fe2000fffe0ff */
[----:B---3--:R2:W0:Y:S05]  /*0be0*/  @P0 ATOMS.ADD R12, [R9+0x10], R10 ;  /* 0x0000100a090c038c */ /* 0x00842a0000000000 */
[----:B------:R-:W-:Y:S01]  /*0bf0*/  IMAD R11, R0, UR4, RZ ;  /* 0x00000004000b7c24 */ /* 0x000fe2000f8e02ff */
[----:B--2---:R-:W-:-:S04]  /*0c00*/  IADD3 R9, P0, PT, R5, R8, RZ ;  /* 0x0000000805097210 */ /* 0x004fc80007f1e0ff */
[----:B----4-:R-:W-:-:S04]  /*0c10*/  LEA R6, P1, R11, R6, 0x2 ;  /* 0x000000060b067211 */ /* 0x010fc800078210ff */
[----:B------:R-:W-:Y:S01]  /*0c20*/  LEA.HI.X R7, R11, R7, RZ, 0x2, P1 ;  /* 0x000000070b077211 */ /* 0x000fe200008f14ff */
[----:B------:R-:W-:Y:S01]  /*0c30*/  IMAD.X R11, RZ, RZ, R3, P0 ;  /* 0x000000ffff0b7224 */ /* 0x000fe200000e0603 */
[----:B------:R-:W-:-:S04]  /*0c40*/  LEA R10, P0, R9, R14, 0x2 ;  /* 0x0000000e090a7211 */ /* 0x000fc800078010ff */
[----:B------:R-:W-:Y:S01]  /*0c50*/  LEA.HI.X R11, R9, R15, R11, 0x2, P0 ;  /* 0x0000000f090b7211 */ /* 0x000fe200000f140b */
[----:B0-----:R-:W1:Y:S02]  /*0c60*/  SHFL.IDX PT, R13, R12, R13, 0x1f ;  /* 0x00001f0d0c0d7589 */ /* 0x001e6400000e0000 */
[----:B-1----:R-:W-:-:S04]  /*0c70*/  IMAD.IADD R13, R13, 0x1, R4 ;  /* 0x000000010d0d7824 */ /* 0x002fc800078e0204 */
[----:B------:R-:W-:-:S05]  /*0c80*/  IMAD.WIDE R12, R13, 0x4, R6 ;  /* 0x000000040d0c7825 */ /* 0x000fca00078e0206 */
[----:B------:R0:W-:Y:S04]  /*0c90*/  STG.E desc[UR6][R12.64], R5 ;  /* 0x000000050c007986 */ /* 0x0001e8000c101906 */
[----:B------:R-:W2:Y:S04]  /*0ca0*/  LDG.E R4, desc[UR6][R10.64] ;  /* 0x000000060a047981 */ /* 0x000ea8000c1e1900 */
[----:B------:R-:W2:Y:S01]  /*0cb0*/  LDG.E R24, desc[UR6][R10.64+0x4] ;  /* 0x000004060a187981 */ /* 0x000ea2000c1e1900 */
[----:B------:R-:W-:Y:S01]  /*0cc0*/  BSSY.RECONVERGENT B2, `(.L_x_18) ;  /* 0x000007b000027945 */ /* 0x000fe20003800200 */
[----:B------:R-:W-:Y:S01]  /*0cd0*/  HFMA2 R6, -RZ, RZ, 0, 0 ;  /* 0x00000000ff067431 */ /* 0x000fe200000001ff */
[----:B--2---:R-:W-:-:S13]  /*0ce0*/  ISETP.GE.AND P0, PT, R4, R24, PT ;  /* 0x000000180400720c */ /* 0x004fda0003f06270 */
[----:B0-----:R-:W-:Y:S05]  /*0cf0*/  @P0 BRA `(.L_x_19) ;  /* 0x0000000400dc0947 */ /* 0x001fea0003800000 */
[----:B------:R-:W-:Y:S01]  /*0d00*/  IMAD.MOV.U32 R13, RZ, RZ, R4 ;  /* 0x000000ffff0d7224 */ /* 0x000fe200078e0004 */
[----:B------:R-:W-:Y:S01]  /*0d10*/  BSSY.RECONVERGENT B1, `(.L_x_20) ;  /* 0x0000064000017945 */ /* 0x000fe20003800200 */
[----:B------:R-:W-:Y:S02]  /*0d20*/  IMAD.MOV.U32 R12, RZ, RZ, RZ ;  /* 0x000000ffff0c7224 */ /* 0x000fe400078e00ff */
[----:B------:R-:W-:Y:S02]  /*0d30*/  IMAD.IADD R4, R13, 0x1, -R24 ;  /* 0x000000010d047824 */ /* 0x000fe400078e0a18 */
[----:B------:R-:W-:-:S03]  /*0d40*/  IMAD.IADD R24, R24, 0x1, -R13 ;  /* 0x0000000118187824 */ /* 0x000fc600078e0a0d */
[----:B------:R-:W-:Y:S02]  /*0d50*/  ISETP.GT.U32.AND P0, PT, R4, -0x4, PT ;  /* 0xfffffffc0400780c */ /* 0x000fe40003f04070 */
[----:B------:R-:W-:-:S11]  /*0d60*/  LOP3.LUT R4, R24, 0x3, RZ, 0xc0, !PT ;  /* 0x0000000318047812 */ /* 0x000fd600078ec0ff */
[----:B------:R-:W-:Y:S05]  /*0d70*/  @P0 BRA `(.L_x_21) ;  /* 0x0000000400740947 */ /* 0x000fea0003800000 */
[----:B------:R-:W-:Y:S01]  /*0d80*/  LOP3.LUT R12, R24, 0xfffffffc, RZ, 0xc0, !PT ;  /* 0xfffffffc180c7812 */ /* 0x000fe200078ec0ff */
[----:B------:R-:W-:Y:S01]  /*0d90*/  BSSY.RELIABLE B0, `(.L_x_22) ;  /* 0x000004c000007945 */ /* 0x000fe20003800100 */
[----:B------:R-:W-:-:S03]  /*0da0*/  MOV R6, R1 ;  /* 0x0000000100067202 */ /* 0x000fc60000000f00 */
[----:B------:R-:W-:-:S05]  /*0db0*/  IMAD.MOV R7, RZ, RZ, -R12 ;  /* 0x000000ffff077224 */ /* 0x000fca00078e0a0c */
[----:B------:R-:W-:-:S13]  /*0dc0*/  ISETP.GE.AND P0, PT, R7, RZ, PT ;  /* 0x000000ff0700720c */ /* 0x000fda0003f06270 */
[----:B------:R-:W-:Y:S05]  /*0dd0*/  @P0 BRA `(.L_x_23) ;  /* 0x00000004001c0947 */ /* 0x000fea0003800000 */
[----:B------:R-:W-:Y:S01]  /*0de0*/  IMAD.MOV R9, RZ, RZ, -R7 ;  /* 0x000000ffff097224 */ /* 0x000fe200078e0a07 */
[----:B------:R-:W-:Y:S01]  /*0df0*/  BSSY.RECONVERGENT B5, `(.L_x_24) ;  /* 0x0000028000057945 */ /* 0x000fe20003800200 */
[----:B------:R-:W-:-:S03]  /*0e00*/  PLOP3.LUT P0, PT, PT, PT, PT, 0x80, 0x8 ;  /* 0x000000000008781c */ /* 0x000fc60003f0f070 */
[----:B------:R-:W-:-:S13]  /*0e10*/  ISETP.GT.AND P1, PT, R9, 0xc, PT ;  /* 0x0000000c0900780c */ /* 0x000fda0003f24270 */
[----:B------:R-:W-:Y:S05]  /*0e20*/  @!P1 BRA `(.L_x_25) ;  /* 0x0000000000909947 */ /* 0x000fea0003800000 */
[----:B------:R-:W0:Y:S01]  /*0e30*/  LDCU.64 UR4, c[0x0][0x388] ;  /* 0x00007100ff0477ac */ /* 0x000e220008000a00 */
[----:B------:R-:W-:Y:S02]  /*0e40*/  PLOP3.LUT P0, PT, PT, PT, PT, 0x8, 0x80 ;  /* 0x000000000080781c */ /* 0x000fe40003f0e170 */
[----:B0-----:R-:W-:-:S04]  /*0e50*/  LEA R24, P1, R8, UR4, 0x2 ;  /* 0x0000000408187c11 */ /* 0x001fc8000f8210ff */
[----:B------:R-:W-:-:S09]  /*0e60*/  LEA.HI.X R25, R8, UR5, R3, 0x2, P1 ;  /* 0x0000000508197c11 */ /* 0x000fd200088f1403 */
.L_x_26:
[----:B------:R-:W-:-:S05]  /*0e70*/  IMAD.WIDE R26, R13, 0x4, R24 ;  /* 0x000000040d1a7825 */ /* 0x000fca00078e0218 */
[----:B------:R-:W2:Y:S04]  /*0e80*/  LDG.E R8, desc[UR6][R26.64] ;  /* 0x000000061a087981 */ /* 0x000ea8000c1e1900 */
[----:B------:R-:W2:Y:S04]  /*0e90*/  LDG.E R9, desc[UR6][R26.64+0x4] ;  /* 0x000004061a097981 */ /* 0x000ea8000c1e1900 */
[----:B------:R-:W2:Y:S04]  /*0ea0*/  LDG.E R10, desc[UR6][R26.64+0x8] ;  /* 0x000008061a0a7981 */ /* 0x000ea8000c1e1900 */
[----:B------:R0:W2:Y:S01]  /*0eb0*/  LDG.E R11, desc[UR6][R26.64+0xc] ;  /* 0x00000c061a0b7981 */ /* 0x0000a2000c1e1900 */
[----:B------:R-:W-:-:S04]  /*0ec0*/  VIADD R29, R13, 0x4 ;  /* 0x000000040d1d7836 */ /* 0x000fc80000000000 */
[----:B0-----:R-:W-:Y:S01]  /*0ed0*/  IMAD.WIDE R26, R29, 0x4, R24 ;  /* 0x000000041d1a7825 */ /* 0x001fe200078e0218 */
[----:B--2---:R0:W-:Y:S04]  /*0ee0*/  STL.128 [R6], R8 ;  /* 0x0000000806007387 */ /* 0x0041e80000100c00 */
[----:B0-----:R-:W2:Y:S04]  /*0ef0*/  LDG.E R8, desc[UR6][R26.64] ;  /* 0x000000061a087981 */ /* 0x001ea8000c1e1900 */
[----:B------:R-:W2:Y:S04]  /*0f00*/  LDG.E R9, desc[UR6][R26.64+0x4] ;  /* 0x000004061a097981 */ /* 0x000ea8000c1e1900 */
[----:B------:R-:W2:Y:S04]  /*0f10*/  LDG.E R10, desc[UR6][R26.64+0x8] ;  /* 0x000008061a0a7981 */ /* 0x000ea8000c1e1900 */
[----:B------:R0:W2:Y:S01]  /*0f20*/  LDG.E R11, desc[UR6][R26.64+0xc] ;  /* 0x00000c061a0b7981 */ /* 0x0000a2000c1e1900 */
[----:B------:R-:W-:-:S04]  /*0f30*/  VIADD R29, R13, 0x8 ;  /* 0x000000080d1d7836 */ /* 0x000fc80000000000 */
[----:B0-----:R-:W-:Y:S01]  /*0f40*/  IMAD.WIDE R26, R29, 0x4, R24 ;  /* 0x000000041d1a7825 */ /* 0x001fe200078e0218 */
[----:B--2---:R0:W-:Y:S04]  /*0f50*/  STL.128 [R6+0x10], R8 ;  /* 0x0000100806007387 */ /* 0x0041e80000100c00 */
[----:B0-----:R-:W2:Y:S04]  /*0f60*/  LDG.E R8, desc[UR6][R26.64] ;  /* 0x000000061a087981 */ /* 0x001ea8000c1e1900 */
[----:B------:R-:W2:Y:S04]  /*0f70*/  LDG.E R9, desc[UR6][R26.64+0x4] ;  /* 0x000004061a097981 */ /* 0x000ea8000c1e1900 */
[----:B------:R-:W2:Y:S04]  /*0f80*/  LDG.E R10, desc[UR6][R26.64+0x8] ;  /* 0x000008061a0a7981 */ /* 0x000ea8000c1e1900 */
[----:B------:R0:W2:Y:S01]  /*0f90*/  LDG.E R11, desc[UR6][R26.64+0xc] ;  /* 0x00000c061a0b7981 */ /* 0x0000a2000c1e1900 */
[----:B------:R-:W-:-:S04]  /*0fa0*/  VIADD R29, R13, 0xc ;  /* 0x0000000c0d1d7836 */ /* 0x000fc80000000000 */
[----:B0-----:R-:W-:-:S04]  /*0fb0*/  IMAD.WIDE R26, R29, 0x4, R24 ;  /* 0x000000041d1a7825 */ /* 0x001fc800078e0218 */
[----:B------:R-:W-:Y:S01]  /*0fc0*/  VIADD R7, R7, 0x10 ;  /* 0x0000001007077836 */ /* 0x000fe20000000000 */
[----:B--2---:R0:W-:Y:S04]  /*0fd0*/  STL.128 [R6+0x20], R8 ;  /* 0x0000200806007387 */ /* 0x0041e80000100c00 */
[----:B0-----:R-:W2:Y:S04]  /*0fe0*/  LDG.E R8, desc[UR6][R26.64] ;  /* 0x000000061a087981 */ /* 0x001ea8000c1e1900 */
[----:B------:R-:W2:Y:S04]  /*0ff0*/  LDG.E R9, desc[UR6][R26.64+0x4] ;  /* 0x000004061a097981 */ /* 0x000ea8000c1e1900 */
[----:B------:R-:W2:Y:S04]  /*1000*/  LDG.E R10, desc[UR6][R26.64+0x8] ;  /* 0x000008061a0a7981 */ /* 0x000ea8000c1e1900 */
[----:B------:R-:W2:Y:S01]  /*1010*/  LDG.E R11, desc[UR6][R26.64+0xc] ;  /* 0x00000c061a0b7981 */ /* 0x000ea2000c1e1900 */
[----:B------:R-:W-:-:S02]  /*1020*/  ISETP.GE.AND P1, PT, R7, -0xc, PT ;  /* 0xfffffff40700780c */ /* 0x000fc40003f26270 */
[----:B------:R-:W-:Y:S01]  /*1030*/  IADD3 R13, PT, PT, R13, 0x10, RZ ;  /* 0x000000100d0d7810 */ /* 0x000fe20007ffe0ff */
[----:B--2---:R0:W-:Y:S02]  /*1040*/  STL.128 [R6+0x30], R8 ;  /* 0x0000300806007387 */ /* 0x0041e40000100c00 */
[----:B0-----:R-:W-:-:S08]  /*1050*/  VIADD R6, R6, 0x40 ;  /* 0x0000004006067836 */ /* 0x001fd00000000000 */
[----:B------:R-:W-:Y:S05]  /*1060*/  @!P1 BRA `(.L_x_26) ;  /* 0xfffffffc00809947 */ /* 0x000fea000383ffff */
.L_x_25:
[----:B------:R-:W-:Y:S05]  /*1070*/  BSYNC.RECONVERGENT B5 ;  /* 0x0000000000057941 */ /* 0x000fea0003800200 */
.L_x_24:
[----:B------:R-:W-:Y:S01]  /*1080*/  IMAD.MOV R8, RZ, RZ, -R7 ;  /* 0x000000ffff087224 */ /* 0x000fe200078e0a07 */
[----:B------:R-:W-:Y:S04]  /*1090*/  BSSY.RECONVERGENT B5, `(.L_x_27) ;  /* 0x0000018000057945 */ /* 0x000fe80003800200 */
[----:B------:R-:W-:-:S13]  /*10a0*/  ISETP.GT.AND P1, PT, R8, 0x4, PT ;  /* 0x000000040800780c */ /* 0x000fda0003f24270 */
[----:B------:R-:W-:Y:S05]  /*10b0*/  @!P1 BRA `(.L_x_28) ;  /* 0x0000000000549947 */ /* 0x000fea0003800000 */
[----:B------:R-:W0:Y:S08]  /*10c0*/  LDC R10, c[0x0][0x384] ;  /* 0x0000e100ff0a7b82 */ /* 0x000e300000000800 */
[----:B------:R-:W0:Y:S02]  /*10d0*/  LDC.64 R8, c[0x0][0x388] ;  /* 0x0000e200ff087b82 */ /* 0x000e240000000a00 */
[----:B0-----:R-:W-:-:S04]  /*10e0*/  LEA R24, P0, R10, R8, 0x2 ;  /* 0x000000080a187211 */ /* 0x001fc800078010ff */
[----:B------:R-:W-:-:S03]  /*10f0*/  LEA.HI.X R25, R10, R9, R3, 0x2, P0 ;  /* 0x000000090a197211 */ /* 0x000fc600000f1403 */
[----:B------:R-:W-:-:S05]  /*1100*/  IMAD.WIDE R26, R13, 0x4, R24 ;  /* 0x000000040d1a7825 */ /* 0x000fca00078e0218 */
[----:B------:R-:W2:Y:S04]  /*1110*/  LDG.E R8, desc[UR6][R26.64] ;  /* 0x000000061a087981 */ /* 0x000ea8000c1e1900 */
[----:B------:R-:W2:Y:S04]  /*1120*/  LDG.E R9, desc[UR6][R26.64+0x4] ;  /* 0x000004061a097981 */ /* 0x000ea8000c1e1900 */
[----:B------:R-:W2:Y:S04]  /*1130*/  LDG.E R10, desc[UR6][R26.64+0x8] ;  /* 0x000008061a0a7981 */ /* 0x000ea8000c1e1900 */
[----:B------:R-:W2:Y:S01]  /*1140*/  LDG.E R11, desc[UR6][R26.64+0xc] ;  /* 0x00000c061a0b7981 */ /* 0x000ea2000c1e1900 */
[----:B------:R-:W-:-:S04]  /*1150*/  VIADD R29, R13, 0x4 ;  /* 0x000000040d1d7836 */ /* 0x000fc80000000000 */
[----:B------:R-:W-:Y:S01]  /*1160*/  IMAD.WIDE R24, R29, 0x4, R24 ;  /* 0x000000041d187825 */ /* 0x000fe200078e0218 */
[----:B--2---:R0:W-:Y:S04]  /*1170*/  STL.128 [R6], R8 ;  /* 0x0000000806007387 */ /* 0x0041e80000100c00 */
[----:B0-----:R-:W2:Y:S04]  /*1180*/  LDG.E R8, desc[UR6][R24.64] ;  /* 0x0000000618087981 */ /* 0x001ea8000c1e1900 */
[----:B------:R-:W2:Y:S04]  /*1190*/  LDG.E R9, desc[UR6][R24.64+0x4] ;  /* 0x0000040618097981 */ /* 0x000ea8000c1e1900 */
[----:B------:R-:W2:Y:S04]  /*11a0*/  LDG.E R10, desc[UR6][R24.64+0x8] ;  /* 0x00000806180a7981 */ /* 0x000ea8000c1e1900 */
[----:B------:R-:W2:Y:S01]  /*11b0*/  LDG.E R11, desc[UR6][R24.64+0xc] ;  /* 0x00000c06180b7981 */ /* 0x000ea2000c1e1900 */
[----:B------:R-:W-:Y:S01]  /*11c0*/  PLOP3.LUT P0, PT, PT, PT, PT, 0x8, 0x80 ;  /* 0x000000000080781c */ /* 0x000fe20003f0e170 */
[----:B------:R-:W-:-:S02]  /*11d0*/  VIADD R7, R7, 0x8 ;  /* 0x0000000807077836 */ /* 0x000fc40000000000 */
[----:B------:R-:W-:Y:S01]  /*11e0*/  VIADD R13, R13, 0x8 ;  /* 0x000000080d0d7836 */ /* 0x000fe20000000000 */
[----:B--2---:R0:W-:Y:S02]  /*11f0*/  STL.128 [R6+0x10], R8 ;  /* 0x0000100806007387 */ /* 0x0041e40000100c00 */
[----:B0-----:R-:W-:-:S07]  /*1200*/  IADD3 R6, PT, PT, R6, 0x20, RZ ;  /* 0x0000002006067810 */ /* 0x001fce0007ffe0ff */
.L_x_28:
[----:B------:R-:W-:Y:S05]  /*1210*/  BSYNC.RECONVERGENT B5 ;  /* 0x0000000000057941 */ /* 0x000fea0003800200 */
.L_x_27:
[----:B------:R-:W-:-:S13]  /*1220*/  ISETP.EQ.AND P1, PT, R7, RZ, PT ;  /* 0x000000ff0700720c */ /* 0x000fda0003f22270 */
[----:B------:R-:W-:Y:S05]  /*1230*/  @!P0 BREAK.RELIABLE P1, B0 ;  /* 0x0000000000008942 */ /* 0x000fea0000800100 */
[----:B------:R-:W-:Y:S05]  /*1240*/  @!P0 BRA P1, `(.L_x_21) ;  /* 0x0000000000408947 */ /* 0x000fea0000800000 */
.L_x_23:
[----:B------:R-:W-:Y:S05]  /*1250*/  BSYNC.RELIABLE B0 ;  /* 0x0000000000007941 */ /* 0x000fea0003800100 */
.L_x_22:
[----:B------:R-:W0:Y:S01]  /*1260*/  LDC R8, c[0x0][0x384] ;  /* 0x0000e100ff087b82 */ /* 0x000e220000000800 */
[----:B------:R-:W0:Y:S02]  /*1270*/  LDCU.64 UR4, c[0x0][0x388] ;  /* 0x00007100ff0477ac */ /* 0x000e240008000a00 */
[----:B0-----:R-:W-:-:S04]  /*1280*/  LEA R26, P0, R8, UR4, 0x2 ;  /* 0x00000004081a7c11 */ /* 0x001fc8000f8010ff */
[----:B------:R-:W-:-:S09]  /*1290*/  LEA.HI.X R27, R8, UR5, R3, 0x2, P0 ;  /* 0x00000005081b7c11 */ /* 0x000fd200080f1403 */
.L_x_29:
[----:B------:R-:W-:-:S05]  /*12a0*/  IMAD.WIDE R24, R13, 0x4, R26 ;  /* 0x000000040d187825 */ /* 0x000fca00078e021a */
[----:B------:R-:W2:Y:S04]  /*12b0*/  LDG.E R8, desc[UR6][R24.64] ;  /* 0x0000000618087981 */ /* 0x000ea8000c1e1900 */
[----:B------:R-:W2:Y:S04]  /*12c0*/  LDG.E R9, desc[UR6][R24.64+0x4] ;  /* 0x0000040618097981 */ /* 0x000ea8000c1e1900 */
[----:B------:R-:W2:Y:S04]  /*12d0*/  LDG.E R10, desc[UR6][R24.64+0x8] ;  /* 0x00000806180a7981 */ /* 0x000ea8000c1e1900 */
[----:B------:R-:W2:Y:S01]  /*12e0*/  LDG.E R11, desc[UR6][R24.64+0xc] ;  /* 0x00000c06180b7981 */ /* 0x000ea2000c1e1900 */
[----:B------:R-:W-:-:S02]  /*12f0*/  VIADD R7, R7, 0x4 ;  /* 0x0000000407077836 */ /* 0x000fc40000000000 */
[----:B------:R-:W-:-:S03]  /*1300*/  VIADD R13, R13, 0x4 ;  /* 0x000000040d0d7836 */ /* 0x000fc60000000000 */
[----:B------:R-:W-:Y:S01]  /*1310*/  ISETP.NE.AND P0, PT, R7, RZ, PT ;  /* 0x000000ff0700720c */ /* 0x000fe20003f05270 */
[----:B--2---:R0:W-:Y:S02]  /*1320*/  STL.128 [R6], R8 ;  /* 0x0000000806007387 */ /* 0x0041e40000100c00 */
[----:B0-----:R-:W-:-:S10]  /*1330*/  VIADD R6, R6, 0x10 ;  /* 0x0000001006067836 */ /* 0x001fd40000000000 */
[----:B------:R-:W-:Y:S05]  /*1340*/  @P0 BRA `(.L_x_29) ;  /* 0xfffffffc00d40947 */ /* 0x000fea000383ffff */
.L_x_21:
[----:B------:R-:W-:Y:S05]  /*1350*/  BSYNC.RECONVERGENT B1 ;  /* 0x0000000000017941 */ /* 0x000fea0003800200 */
.L_x_20:
[----:B------:R-:W-:Y:S01]  /*1360*/  ISETP.NE.AND P0, PT, R4, RZ, PT ;  /* 0x000000ff0400720c */ /* 0x000fe20003f05270 */
[----:B------:R-:W-:-:S12]  /*1370*/  IMAD.MOV.U32 R6, RZ, RZ, R12 ;  /* 0x000000ffff067224 */ /* 0x000fd800078e000c */
[----:B------:R-:W-:Y:S05]  /*1380*/  @!P0 BRA `(.L_x_19) ;  /* 0x0000000000388947 */ /* 0x000fea0003800000 */
[----:B------:R-:W-:-:S05]  /*1390*/  IMAD.WIDE R8, R13, 0x4, R14 ;  /* 0x000000040d087825 */ /* 0x000fca00078e020e */
[----:B------:R-:W2:Y:S01]  /*13a0*/  LDG.E R7, desc[UR6][R8.64] ;  /* 0x0000000608077981 */ /* 0x000ea2000c1e1900 */
[----:B------:R-:W-:Y:S01]  /*13b0*/  IMAD R10, R12, 0x4, R1 ;  /* 0x000000040c0a7824 */ /* 0x000fe200078e0201 */
[----:B------:R-:W-:Y:S02]  /*13c0*/  ISETP.NE.AND P0, PT, R4, 0x1, PT ;  /* 0x000000010400780c */ /* 0x000fe40003f05270 */
[----:B------:R-:W-:Y:S02]  /*13d0*/  IADD3 R6, PT, PT, R12, 0x1, RZ ;  /* 0x000000010c067810 */ /* 0x000fe40007ffe0ff */
[----:B--2---:R0:W-:Y:S09]  /*13e0*/  STL [R10], R7 ;  /* 0x000000070a007387 */ /* 0x0041f20000100800 */
[----:B------:R-:W-:Y:S05]  /*13f0*/  @!P0 BRA `(.L_x_19) ;  /* 0x00000000001c8947 */ /* 0x000fea0003800000 */
[----:B------:R-:W-:Y:S01]  /*1400*/  ISETP.NE.AND P0, PT, R4, 0x2, PT ;  /* 0x000000020400780c */ /* 0x000fe20003f05270 */
[----:B0-----:R-:W2:-:S12]  /*1410*/  LDG.E R7, desc[UR6][R8.64+0x4] ;  /* 0x0000040608077981 */ /* 0x001e98000c1e1900 */
[----:B------:R-:W3:Y:S01]  /*1420*/  @P0 LDG.E R11, desc[UR6][R8.64+0x8] ;  /* 0x00000806080b0981 */ /* 0x000ee2000c1e1900 */
[C---:B------:R-:W-:Y:S02]  /*1430*/  VIADD R6, R12.reuse, 0x2 ;  /* 0x000000020c067836 */ /* 0x040fe40000000000 */
[----:B------:R-:W-:Y:S01]  /*1440*/  @P0 VIADD R6, R12, 0x3 ;  /* 0x000000030c060836 */ /* 0x000fe20000000000 */
[----:B--2---:R1:W-:Y:S04]  /*1450*/  STL [R10+0x4], R7 ;  /* 0x000004070a007387 */ /* 0x0043e80000100800 */
[----:B---3--:R1:W-:Y:S02]  /*1460*/  @P0 STL [R10+0x8], R11 ;  /* 0x0000080b0a000387 */ /* 0x0083e40000100800 */
.L_x_19:
[----:B------:R-:W-:Y:S05]  /*1470*/  BSYNC.RECONVERGENT B2 ;  /* 0x0000000000027941 */ /* 0x000fea0003800200 */
.L_x_18:
[----:B------:R-:W-:-:S13]  /*1480*/  ISETP.NE.AND P0, PT, R6, RZ, PT ;  /* 0x000000ff0600720c */ /* 0x000fda0003f05270 */
[----:B------:R-:W-:Y:S05]  /*1490*/  @!P0 BRA `(.L_x_17) ;  /* 0x00000004003c8947 */ /* 0x000fea0003800000 */
[----:B01----:R-:W-:Y:S02]  /*14a0*/  IMAD.MOV.U32 R7, RZ, RZ, RZ ;  /* 0x000000ffff077224 */ /* 0x003fe400078e00ff */
[----:B------:R-:W-:-:S07]  /*14b0*/  IMAD.WIDE.U32 R8, R5, 0x4, R18 ;  /* 0x0000000405087825 */ /* 0x000fce00078e0012 */
.L_x_37:
[----:B------:R-:W-:-:S05]  /*14c0*/  IMAD R4, R7, 0x4, R1 ;  /* 0x0000000407047824 */ /* 0x000fca00078e0201 */
[----:B------:R-:W2:Y:S02]  /*14d0*/  LDL R24, [R4] ;  /* 0x0000000004187983 */ /* 0x000ea40000100800 */
[----:B--2---:R-:W-:-:S05]  /*14e0*/  IMAD.WIDE R10, R24, 0x4, R18 ;  /* 0x00000004180a7825 */ /* 0x004fca00078e0212 */
[----:B------:R-:W2:Y:S01]  /*14f0*/  LDG.E R12, desc[UR6][R10.64] ;  /* 0x000000060a0c7981 */ /* 0x000ea2000c1e1900 */
[----:B------:R-:W-:Y:S05]  /*1500*/  YIELD ;  /* 0x0000000000007946 */ /* 0x000fea0003800000 */
[----:B------:R-:W-:Y:S01]  /*1510*/  BSSY.RECONVERGENT B0, `(.L_x_30) ;  /* 0x0000015000007945 */ /* 0x000fe20003800200 */
[----:B------:R-:W-:Y:S02]  /*1520*/  SHF.R.S32.HI R25, RZ, 0x1f, R24 ;  /* 0x0000001fff197819 */ /* 0x000fe40000011418 */
[----:B--2---:R-:W-:-:S13]  /*1530*/  ISETP.GT.AND P0, PT, R12, -0x1, PT ;  /* 0xffffffff0c00780c */ /* 0x004fda0003f04270 */
[----:B------:R-:W-:Y:S05]  /*1540*/  @P0 BRA `(.L_x_31) ;  /* 0x0000000000440947 */ /* 0x000fea0003800000 */
[----:B------:R-:W2:Y:S01]  /*1550*/  LDG.E R13, desc[UR6][R8.64] ;  /* 0x00000006080d7981 */ /* 0x000ea2000c1e1900 */
[C---:B------:R-:W-:Y:S02]  /*1560*/  LEA R26, P0, R24.reuse, R18, 0x2 ;  /* 0x00000012181a7211 */ /* 0x040fe400078010ff */
[----:B------:R-:W-:Y:S02]  /*1570*/  MOV R12, 0xffffffff ;  /* 0xffffffff000c7802 */ /* 0x000fe40000000f00 */
[----:B------:R-:W-:Y:S01]  /*1580*/  LEA.HI.X R27, R24, R19, R25, 0x2, P0 ;  /* 0x00000013181b7211 */ /* 0x000fe200000f1419 */
[----:B--2---:R-:W-:-:S05]  /*1590*/  VIADD R13, R13, 0x1 ;  /* 0x000000010d0d7836 */ /* 0x004fca0000000000 */
[----:B------:R-:W2:Y:S02]  /*15a0*/  ATOMG.E.CAS.STRONG.GPU PT, R12, [R26], R12, R13 ;  /* 0x0000000c1a0c73a9 */ /* 0x000ea400001ee10d */
[----:B--2---:R-:W-:-:S13]  /*15b0*/  ISETP.NE.AND P0, PT, R12, -0x1, PT ;  /* 0xffffffff0c00780c */ /* 0x004fda0003f05270 */
[----:B------:R-:W-:Y:S05]  /*15c0*/  @P0 BRA `(.L_x_31) ;  /* 0x0000000000240947 */ /* 0x000fea0003800000 */
[----:B------:R-:W0:Y:S02]  /*15d0*/  LDC.64 R12, c[0x4][0x28] ;  /* 0x01000a00ff0c7b82 */ /* 0x000e240000000a00 */
[----:B0-----:R-:W2:Y:S06]  /*15e0*/  LDG.E R4, desc[UR6][R12.64] ;  /* 0x000000060c047981 */ /* 0x001eac000c1e1900 */
[----:B------:R-:W0:Y:S01]  /*15f0*/  S2UR UR5, SR_CgaCtaId ;  /* 0x00000000000579c3 */ /* 0x000e220000008800 */
[----:B------:R-:W-:Y:S02]  /*1600*/  UMOV UR4, 0x400 ;  /* 0x0000040000047882 */ /* 0x000fe40000000000 */
[----:B0-----:R-:W-:-:S09]  /*1610*/  ULEA UR4, UR5, UR4, 0x18 ;  /* 0x0000000405047291 */ /* 0x001fd2000f8ec0ff */
[----:B--2---:R-:W0:Y:S04]  /*1620*/  ATOMS.INC R27, [UR4+0xc], R4 ;  /* 0x00000c04ff1b798c */ /* 0x004e280009800004 */
[----:B------:R-:W-:Y:S01]  /*1630*/  ATOMS.POPC.INC.32 RZ, [UR4+0x4] ;  /* 0x00000400ffff7f8c */ /* 0x000fe2000d800004 */
[----:B0-----:R-:W-:-:S05]  /*1640*/  IMAD.WIDE R12, R27, 0x4, R16 ;  /* 0x000000041b0c7825 */ /* 0x001fca00078e0210 */
[----:B------:R0:W-:Y:S02]  /*1650*/  STG.E desc[UR6][R12.64], R24 ;  /* 0x000000180c007986 */ /* 0x0001e4000c101906 */
.L_x_31:
[----:B------:R-:W-:Y:S05]  /*1660*/  BSYNC.RECONVERGENT B0 ;  /* 0x0000000000007941 */ /* 0x000fea0003800200 */
.L_x_30:
[----:B------:R-:W0:Y:S04]  /*1670*/  LDG.E R4, desc[UR6][R8.64] ;  /* 0x0000000608047981 */ /* 0x000e28000c1e1900 */
[----:B------:R-:W2:Y:S01]  /*1680*/  LDG.E R10, desc[UR6][R10.64] ;  /* 0x000000060a0a7981 */ /* 0x000ea2000c1e1900 */
[----:B------:R-:W-:Y:S01]  /*1690*/  VIADD R7, R7, 0x1 ;  /* 0x0000000107077836 */ /* 0x000fe20000000000 */
[----:B------:R-:W-:Y:S04]  /*16a0*/  BSSY B0, `(.L_x_32) ;  /* 0x000002d000007945 */ /* 0x000fe80003800000 */
[----:B------:R-:W-:Y:S01]  /*16b0*/  ISETP.NE.AND P0, PT, R7, R6, PT ;  /* 0x000000060700720c */ /* 0x000fe20003f05270 */
[----:B0-----:R-:W-:-:S05]  /*16c0*/  VIADD R13, R4, 0x1 ;  /* 0x00000001040d7836 */ /* 0x001fca0000000000 */
[----:B--2---:R-:W-:-:S13]  /*16d0*/  ISETP.NE.AND P1, PT, R10, R13, PT ;  /* 0x0000000d0a00720c */ /* 0x004fda0003f25270 */
[----:B------:R-:W-:Y:S05]  /*16e0*/  @P1 BRA `(.L_x_33) ;  /* 0x0000000000a01947 */ /* 0x000fea0003800000 */
[----:B------:R-:W-:-:S06]  /*16f0*/  IMAD.WIDE.U32 R26, R5, 0x4, R20 ;  /* 0x00000004051a7825 */ /* 0x000fcc00078e0014 */
[----:B------:R-:W2:Y:S01]  /*1700*/  LDG.E R27, desc[UR6][R26.64] ;  /* 0x000000061a1b7981 */ /* 0x000ea2000c1e1900 */
[----:B------:R-:W-:-:S04]  /*1710*/  LEA R10, P1, R24, R20, 0x2 ;  /* 0x00000014180a7211 */ /* 0x000fc800078210ff */
[C---:B------:R-:W-:Y:S02]  /*1720*/  LEA.HI.X R11, R24.reuse, R21, R25, 0x2, P1 ;  /* 0x00000015180b7211 */ /* 0x040fe400008f1419 */
[----:B------:R-:W-:Y:S01]  /*1730*/  LEA R12, P1, R24, R22, 0x3 ;  /* 0x00000016180c7211 */ /* 0x000fe200078218ff */
[----:B------:R-:W-:-:S03]  /*1740*/  IMAD.MOV.U32 R4, RZ, RZ, -0x1 ;  /* 0xffffffffff047424 */ /* 0x000fc600078e00ff */
[----:B------:R-:W-:Y:S01]  /*1750*/  LEA.HI.X R13, R24, R23, R25, 0x3, P1 ;  /* 0x00000017180d7211 */ /* 0x000fe200008f1c19 */
[----:B--2---:R0:W-:Y:S04]  /*1760*/  REDG.E.ADD.STRONG.GPU desc[UR6][R10.64], R27 ;  /* 0x0000001b0a00798e */ /* 0x0041e8000c12e106 */
[----:B------:R-:W2:Y:S02]  /*1770*/  ATOMG.E.CAS.STRONG.GPU PT, R28, [R12], R4, R5 ;  /* 0x000000040c1c73a9 */ /* 0x000ea400001ee105 */
[----:B--2---:R-:W-:-:S13]  /*1780*/  ISETP.GE.AND P1, PT, R28, RZ, PT ;  /* 0x000000ff1c00720c */ /* 0x004fda0003f26270 */
[----:B0-----:R-:W-:Y:S05]  /*1790*/  @!P1 BRA `(.L_x_33) ;  /* 0x0000000000749947 */ /* 0x001fea0003800000 */
[----:B------:R-:W0:Y:S01]  /*17a0*/  S2UR UR5, SR_CgaCtaId ;  /* 0x00000000000579c3 */ /* 0x000e220000008800 */
[----:B------:R-:W-:Y:S01]  /*17b0*/  UMOV UR4, 0x400 ;  /* 0x0000040000047882 */ /* 0x000fe20000000000 */
[----:B------:R-:W-:Y:S01]  /*17c0*/  BSSY B1, `(.L_x_34) ;  /* 0x000000c000017945 */ /* 0x000fe20003800000 */
[----:B0-----:R-:W-:Y:S01]  /*17d0*/  ULEA UR4, UR5, UR4, 0x18 ;  /* 0x0000000405047291 */ /* 0x001fe2000f8ec0ff */
[----:B------:R-:W0:Y:S08]  /*17e0*/  LDCU UR5, c[0x0][0x380] ;  /* 0x00007000ff0577ac */ /* 0x000e300008000800 */
[----:B------:R-:W-:Y:S01]  /*17f0*/  ATOMS.POPC.INC.32 RZ, [UR4+0x14] ;  /* 0x00001400ffff7f8c */ /* 0x000fe2000d800004 */
[----:B0-----:R-:W-:-:S07]  /*1800*/  IMAD.U32 R27, RZ, RZ, UR5 ;  /* 0x00000005ff1b7e24 */ /* 0x001fce000f8e00ff */
.L_x_35:
[C---:B------:R-:W-:Y:S01]  /*1810*/  IMAD.WIDE R10, R27.reuse, 0x8, R22 ;  /* 0x000000081b0a7825 */ /* 0x040fe200078e0216 */
[----:B------:R-:W-:Y:S05]  /*1820*/  YIELD ;  /* 0x0000000000007946 */ /* 0x000fea0003800000 */
[----:B------:R0:W2:Y:S02]  /*1830*/  ATOMG.E.CAS.STRONG.GPU PT, R10, [R10], R4, R5 ;  /* 0x000000040a0a73a9 */ /* 0x0000a400001ee105 */
[----:B0-----:R-:W-:Y:S01]  /*1840*/  IMAD.MOV.U32 R11, RZ, RZ, R27 ;  /* 0x000000ffff0b7224 */ /* 0x001fe200078e001b */
[----:B------:R-:W-:Y:S02]  /*1850*/  IADD3 R27, PT, PT, R27, 0x1, RZ ;  /* 0x000000011b1b7810 */ /* 0x000fe40007ffe0ff */
[----:B--2---:R-:W-:-:S13]  /*1860*/  ISETP.NE.AND P1, PT, R10, -0x1, PT ;  /* 0xffffffff0a00780c */ /* 0x004fda0003f25270 */
[----:B------:R-:W-:Y:S05]  /*1870*/  @P1 BRA `(.L_x_35) ;  /* 0xfffffffc00e41947 */ /* 0x000fea000383ffff */
[----:B------:R-:W-:Y:S05]  /*1880*/  BSYNC B1 ;  /* 0x0000000000017941 */ /* 0x000fea0003800000 */
.L_x_34:
[----:B------:R-:W-:-:S06]  /*1890*/  IMAD.MOV.U32 R10, RZ, RZ, -0x1 ;  /* 0xffffffffff0a7424 */ /* 0x000fcc00078e00ff */
[----:B------:R-:W2:Y:S02]  /*18a0*/  ATOMG.E.CAS.STRONG.GPU PT, R10, [R12+0x4], R10, R11 ;  /* 0x0000040a0c0a73a9 */ /* 0x000ea400001ee10b */
[----:B--2---:R-:W-:-:S13]  /*18b0*/  ISETP.GE.AND P1, PT, R10, RZ, PT ;  /* 0x000000ff0a00720c */ /* 0x004fda0003f26270 */
[----:B------:R-:W-:Y:S05]  /*18c0*/  @!P1 BRA `(.L_x_33) ;  /* 0x0000000000289947 */ /* 0x000fea0003800000 */
.L_x_36:
[----:B------:R-:W-:-:S04]  /*18d0*/  LEA R12, P1, R24, R22, 0x3 ;  /* 0x00000016180c7211 */ /* 0x000fc800078218ff */
[----:B------:R-:W-:-:S05]  /*18e0*/  LEA.HI.X R13, R24, R23, R25, 0x3, P1 ;  /* 0x00000017180d7211 */ /* 0x000fca00008f1c19 */
[----:B------:R-:W2:Y:S01]  /*18f0*/  LDG.E R24, desc[UR6][R12.64+0x4] ;  /* 0x000004060c187981 */ /* 0x000ea2000c1e1900 */
[----:B------:R-:W-:Y:S01]  /*1900*/  IMAD.MOV.U32 R10, RZ, RZ, -0x1 ;  /* 0xffffffffff0a7424 */ /* 0x000fe200078e00ff */
[----:B------:R-:W-:Y:S05]  /*1910*/  YIELD ;  /* 0x0000000000007946 */ /* 0x000fea0003800000 */
[----:B--2---:R-:W-:-:S05]  /*1920*/  IMAD.WIDE R12, R24, 0x8, R22 ;  /* 0x00000008180c7825 */ /* 0x004fca00078e0216 */
[----:B------:R-:W2:Y:S01]  /*1930*/  ATOMG.E.CAS.STRONG.GPU PT, R10, [R12+0x4], R10, R11 ;  /* 0x0000040a0c0a73a9 */ /* 0x000ea200001ee10b */
[----:B------:R-:W-:Y:S02]  /*1940*/  SHF.R.S32.HI R25, RZ, 0x1f, R24 ;  /* 0x0000001fff197819 */ /* 0x000fe40000011418 */
[----:B--2---:R-:W-:-:S13]  /*1950*/  ISETP.GT.AND P1, PT, R10, -0x1, PT ;  /* 0xffffffff0a00780c */ /* 0x004fda0003f24270 */
[----:B------:R-:W-:Y:S05]  /*1960*/  @P1 BRA `(.L_x_36) ;  /* 0xfffffffc00d81947 */ /* 0x000fea000383ffff */
.L_x_33:
[----:B------:R-:W-:Y:S05]  /*1970*/  BSYNC B0 ;  /* 0x0000000000007941 */ /* 0x000fea0003800000 */
.L_x_32:
[----:B------:R-:W-:Y:S05]  /*1980*/  @P0 BRA `(.L_x_37) ;  /* 0xfffffff800cc0947 */ /* 0x000fea000383ffff */
.L_x_17:
[----:B------:R-:W-:Y:S05]  /*1990*/  BSYNC B3 ;  /* 0x0000000000037941 */ /* 0x000fea0003800000 */
.L_x_16:
[----:B------:R-:W-:Y:S05]  /*19a0*/  BRA `(.L_x_15) ;  /* 0x0000000000047947 */ /* 0x000fea0003800000 */
.L_x_14:
[----:B------:R2:W-:Y:S02]  /*19b0*/  ATOMS.POPC.INC.32 RZ, [R9+URZ] ;  /* 0x0000000009ff7f8c */ /* 0x0005e4000d8000ff */
.L_x_15:
[----:B------:R-:W-:Y:S05]  /*19c0*/  BSYNC B4 ;  /* 0x0000000000047941 */ /* 0x000fea0003800000 */
.L_x_13:
[----:B------:R-:W-:Y:S05]  /*19d0*/  BRA `(.L_x_38) ;  /* 0xffffffec00a07947 */ /* 0x000fea000383ffff */
.L_x_12:
[----:B------:R-:W0:Y:S01]  /*19e0*/  LDCU UR4, c[0x0][0x380] ;  /* 0x00007000ff0477ac */ /* 0x000e220008000800 */
[----:B------:R-:W-:Y:S01]  /*19f0*/  ISETP.NE.AND P0, PT, R2, RZ, PT ;  /* 0x000000ff0200720c */ /* 0x000fe20003f05270 */
[----:B0-----:R-:W-:Y:S01]  /*1a00*/  IMAD R3, R0, UR4, RZ ;  /* 0x0000000400037c24 */ /* 0x001fe2000f8e02ff */
[----:B------:R-:W-:Y:S05]  /*1a10*/  WARPSYNC.ALL ;  /* 0x0000000000007948 */ /* 0x000fea0003800000 */
[----:B------:R-:W-:Y:S06]  /*1a20*/  BAR.SYNC.DEFER_BLOCKING 0x0 ;  /* 0x0000000000007b1d */ /* 0x000fec0000010000 */
[----:B------:R-:W0:Y:S02]  /*1a30*/  LDS R4, [R9+0x10] ;  /* 0x0000100009047984 */ /* 0x000e240000000800 */
[----:B0-----:R-:W-:-:S13]  /*1a40*/  ISETP.LT.OR P0, PT, R4, 0x1, P0 ;  /* 0x000000010400780c */ /* 0x001fda0000701670 */
[----:B------:R-:W-:Y:S05]  /*1a50*/  @P0 EXIT ;  /* 0x000000000000094d */ /* 0x000fea0003800000 */
[----:B------:R-:W0:Y:S01]  /*1a60*/  LDCU UR4, c[0x0][0x380] ;  /* 0x00007000ff0477ac */ /* 0x000e220008000800 */
[----:B------:R-:W1:Y:S01]  /*1a70*/  LDC.64 R16, c[0x0][0x3a0] ;  /* 0x0000e800ff107b82 */ /* 0x000e620000000a00 */
[----:B------:R-:W2:Y:S07]  /*1a80*/  LDCU.64 UR8, c[0x0][0x390] ;  /* 0x00007200ff0877ac */ /* 0x000eae0008000a00 */
[----:B------:R-:W3:Y:S01]  /*1a90*/  LDC.64 R14, c[0x0][0x3a8] ;  /* 0x0000ea00ff0e7b82 */ /* 0x000ee20000000a00 */
[----:B0-----:R-:W-:-:S04]  /*1aa0*/  USHF.L.U32 UR5, UR4, 0x1, URZ ;  /* 0x0000000104057899 */ /* 0x001fc800080006ff */
[----:B------:R-:W-:Y:S02]  /*1ab0*/  UIADD3 UR5, UPT, UPT, UR5, UR5, URZ ;  /* 0x0000000505057290 */ /* 0x000fe4000fffe0ff */
[----:B--2---:R-:W-:-:S04]  /*1ac0*/  UISETP.NE.U32.AND UP0, UPT, UR8, URZ, UPT ;  /* 0x000000ff0800728c */ /* 0x004fc8000bf05070 */
[----:B------:R-:W-:Y:S01]  /*1ad0*/  UISETP.NE.AND.EX UP0, UPT, UR9, URZ, UPT, UP0 ;  /* 0x000000ff0900728c */ /* 0x000fe2000bf05300 */
[----:B------:R-:W-:Y:S02]  /*1ae0*/  IMAD R2, R0, UR5, RZ ;  /* 0x0000000500027c24 */ /* 0x000fe4000f8e02ff */
[----:B---3--:R-:W-:-:S03]  /*1af0*/  IMAD.WIDE R14, R3, 0x4, R14 ;  /* 0x00000004030e7825 */ /* 0x008fc600078e020e */
[----:B-1----:R-:W-:-:S04]  /*1b00*/  LEA R16, P0, R2, R16, 0x2 ;  /* 0x0000001002107211 */ /* 0x002fc800078010ff */
[----:B------:R-:W-:Y:S01]  /*1b10*/  LEA.HI.X R17, R2, R17, RZ, 0x2, P0 ;  /* 0x0000001102117211 */ /* 0x000fe200000f14ff */
[----:B------:R-:W-:Y:S08]  /*1b20*/  BRA.U !UP0, `(.L_x_39) ;  /* 0x0000000508487547 */ /* 0x000ff0000b800000 */
[----:B------:R-:W0:Y:S02]  /*1b30*/  LDCU UR5, c[0x0][0x384] ;  /* 0x00007080ff0577ac */ /* 0x000e240008000800 */
[----:B0-----:R-:W-:-:S06]  /*1b40*/  UIADD3 UR5, UPT, UPT, UR4, UR5, URZ ;  /* 0x0000000504057290 */ /* 0x001fcc000fffe0ff */
[----:B------:R-:W-:-:S05]  /*1b50*/  IMAD R2, R0, UR5, RZ ;  /* 0x0000000500027c24 */ /* 0x000fca000f8e02ff */
[----:B------:R-:W-:Y:S02]  /*1b60*/  LEA R12, P0, R2, UR8, 0x3 ;  /* 0x00000008020c7c11 */ /* 0x000fe4000f8018ff */
[----:B------:R-:W-:-:S04]  /*1b70*/  SHF.R.S32.HI R3, RZ, 0x1f, R2 ;  /* 0x0000001fff037819 */ /* 0x000fc80000011402 */
[----:B------:R-:W-:-:S07]  /*1b80*/  LEA.HI.X R13, R2, UR9, R3, 0x3, P0 ;  /* 0x00000009020d7c11 */ /* 0x000fce00080f1c03 */
.L_x_48:
[----:B------:R-:W0:Y:S01]  /*1b90*/  S2R R3, SR_LANEID ;  /* 0x0000000000037919 */ /* 0x000e220000000000 */
[----:B------:R-:W1:Y:S01]  /*1ba0*/  S2UR UR5, SR_CgaCtaId ;  /* 0x00000000000579c3 */ /* 0x000e620000008800 */
[----:B------:R-:W-:Y:S01]  /*1bb0*/  VOTEU.ANY UR8, UPT, PT ;  /* 0x0000000000087886 */ /* 0x000fe200038e0100 */
[----:B------:R-:W-:Y:S01]  /*1bc0*/  UMOV UR4, 0x400 ;  /* 0x0000040000047882 */ /* 0x000fe20000000000 */
[----:B------:R-:W0:Y:S01]  /*1bd0*/  FLO.U32 R4, UR8 ;  /* 0x0000000800047d00 */ /* 0x000e2200080e0000 */
[----:B------:R-:W-:Y:S01]  /*1be0*/  UPOPC UR9, UR8 ;  /* 0x00000008000972bf */ /* 0x000fe20008000000 */
[----:B------:R-:W2:Y:S05]  /*1bf0*/  S2R R6, SR_LTMASK ;  /* 0x0000000000067919 */ /* 0x000eaa0000003900 */
[----:B------:R-:W-:Y:S01]  /*1c00*/  IMAD R5, RZ, RZ, -UR9 ;  /* 0x80000009ff057e24 */ /* 0x000fe2000f8e02ff */
[----:B-1----:R-:W-:Y:S01]  /*1c10*/  ULEA UR4, UR5, UR4, 0x18 ;  /* 0x0000000405047291 */ /* 0x002fe2000f8ec0ff */
[----:B0-----:R-:W-:-:S02]  /*1c20*/  ISETP.EQ.U32.AND P0, PT, R4, R3, PT ;  /* 0x000000030400720c */ /* 0x001fc40003f02070 */
[----:B--2---:R-:W-:-:S06]  /*1c30*/  LOP3.LUT R6, R6, UR8, RZ, 0xc0, !PT ;  /* 0x0000000806067c12 */ /* 0x004fcc000f8ec0ff */
[----:B------:R-:W0:Y:S05]  /*1c40*/  POPC R6, R6 ;  /* 0x0000000600067309 */ /* 0x000e2a0000000000 */
[----:B------:R-:W1:Y:S04]  /*1c50*/  @P0 ATOMS.ADD R5, [UR4+0x10], R5 ;  /* 0x00001005ff05098c */ /* 0x000e680008000004 */
[----:B-1----:R-:W0:Y:S02]  /*1c60*/  SHFL.IDX PT, R3, R5, R4, 0x1f ;  /* 0x00001f0405037589 */ /* 0x002e2400000e0000 */
[----:B0-----:R-:W-:-:S04]  /*1c70*/  IMAD.IADD R3, R3, 0x1, -R6 ;  /* 0x0000000103037824 */ /* 0x001fc800078e0a06 */
[----:B------:R-:W-:-:S05]  /*1c80*/  IMAD.WIDE R2, R3, 0x4, R16 ;  /* 0x0000000403027825 */ /* 0x000fca00078e0210 */
[----:B------:R-:W2:Y:S01]  /*1c90*/  LDG.E R25, desc[UR6][R2.64+-0x4] ;  /* 0xfffffc0602197981 */ /* 0x000ea2000c1e1900 */
[----:B------:R-:W-:Y:S01]  /*1ca0*/  BSSY.RECONVERGENT B0, `(.L_x_40) ;  /* 0x0000033000007945 */ /* 0x000fe20003800200 */
[----:B--2---:R-:W-:-:S13]  /*1cb0*/  ISETP.NE.AND P0, PT, R25, R0, PT ;  /* 0x000000001900720c */ /* 0x004fda0003f05270 */
[----:B------:R-:W-:Y:S05]  /*1cc0*/  @!P0 BRA `(.L_x_41) ;  /* 0x0000000000c08947 */ /* 0x000fea0003800000 */
[----:B------:R-:W-:Y:S01]  /*1cd0*/  BSSY.RECONVERGENT B1, `(.L_x_42) ;  /* 0x000002b000017945 */ /* 0x000fe20003800200 */
[----:B------:R-:W-:-:S04]  /*1ce0*/  IMAD.WIDE R10, R25, 0x8, R22 ;  /* 0x00000008190a7825 */ /* 0x000fc800078e0216 */
[----:B------:R-:W-:-:S04]  /*1cf0*/  IMAD.WIDE R2, R25, 0x8, R12 ;  /* 0x0000000819027825 */ /* 0x000fc800078e020c */
[----:B------:R-:W-:-:S04]  /*1d00*/  IMAD.WIDE R8, R25, 0x4, R20 ;  /* 0x0000000419087825 */ /* 0x000fc800078e0214 */
[----:B------:R-:W-:-:S07]  /*1d10*/  IMAD.WIDE R6, R25, 0x4, R14 ;  /* 0x0000000419067825 */ /* 0x000fce00078e020e */
.L_x_47:
[----:B------:R-:W2:Y:S01]  /*1d20*/  LDG.E R5, desc[UR6][R10.64] ;  /* 0x000000060a057981 */ /* 0x000ea2000c1e1900 */
[----:B------:R-:W-:Y:S01]  /*1d30*/  BSSY.RECONVERGENT B2, `(.L_x_43) ;  /* 0x0000021000027945 */ /* 0x000fe20003800200 */
[----:B--2---:R-:W-:-:S13]  /*1d40*/  ISETP.GE.AND P0, PT, R5, RZ, PT ;  /* 0x000000ff0500720c */ /* 0x004fda0003f06270 */
[----:B------:R-:W-:Y:S05]  /*1d50*/  @!P0 BRA `(.L_x_44) ;  /* 0x0000000000788947 */ /* 0x000fea0003800000 */
[----:B------:R-:W2:Y:S01]  /*1d60*/  LDG.E R26, desc[UR6][R8.64] ;  /* 0x00000006081a7981 */ /* 0x000ea2000c1e1900 */
[----:B------:R-:W-:-:S05]  /*1d70*/  IMAD.WIDE.U32 R28, R5, 0x4, R20 ;  /* 0x00000004051c7825 */ /* 0x000fca00078e0014 */
[----:B------:R-:W3:Y:S01]  /*1d80*/  LDG.E R2, desc[UR6][R28.64] ;  /* 0x000000061c027981 */ /* 0x000ee2000c1e1900 */
[----:B------:R-:W-:-:S05]  /*1d90*/  IMAD.WIDE.U32 R4, R5, 0x4, R14 ;  /* 0x0000000405047825 */ /* 0x000fca00078e000e */
[----:B------:R0:W5:Y:S01]  /*1da0*/  LDG.E R19, desc[UR6][R4.64] ;  /* 0x0000000604137981 */ /* 0x000162000c1e1900 */
[----:B------:R-:W-:Y:S01]  /*1db0*/  BSSY.RECONVERGENT B3, `(.L_x_45) ;  /* 0x000000e000037945 */ /* 0x000fe20003800200 */
[----:B--2---:R-:W-:-:S04]  /*1dc0*/  I2FP.F32.S32 R26, R26 ;  /* 0x0000001a001a7245 */ /* 0x004fc80000201400 */
[----:B------:R-:W1:Y:S01]  /*1dd0*/  MUFU.RCP R3, R26 ;  /* 0x0000001a00037308 */ /* 0x000e620000001000 */
[----:B---3--:R-:W-:-:S07]  /*1de0*/  I2FP.F32.S32 R2, R2 ;  /* 0x0000000200027245 */ /* 0x008fce0000201400 */
[----:B------:R-:W2:Y:S01]  /*1df0*/  FCHK P0, R2, R26 ;  /* 0x0000001a02007302 */ /* 0x000ea20000000000 */
[----:B-1----:R-:W-:-:S04]  /*1e00*/  FFMA R18, -R26, R3, 1 ;  /* 0x3f8000001a127423 */ /* 0x002fc80000000103 */
[----:B------:R-:W-:-:S04]  /*1e10*/  FFMA R3, R3, R18, R3 ;  /* 0x0000001203037223 */ /* 0x000fc80000000003 */
[----:B------:R-:W-:-:S04]  /*1e20*/  FFMA R18, R2, R3, RZ ;  /* 0x0000000302127223 */ /* 0x000fc800000000ff */
[----:B------:R-:W-:-:S04]  /*1e30*/  FFMA R24, -R26, R18, R2 ;  /* 0x000000121a187223 */ /* 0x000fc80000000102 */
[----:B------:R-:W-:Y:S01]  /*1e40*/  FFMA R18, R3, R24, R18 ;  /* 0x0000001803127223 */ /* 0x000fe20000000012 */
[----:B0-2---:R-:W-:Y:S06]  /*1e50*/  @!P0 BRA `(.L_x_46) ;  /* 0x00000000000c8947 */ /* 0x005fec0003800000 */
[----:B------:R-:W-:-:S07]  /*1e60*/  MOV R24, 0x1e80 ;  /* 0x00001e8000187802 */ /* 0x000fce0000000f00 */
[----:B-----5:R-:W-:Y:S05]  /*1e70*/  CALL.REL.NOINC `($__internal_0_$__cuda_sm3x_div_rn_noftz_f32_slowpath) ;  /* 0x0000000000e07944 */ /* 0x020fea0003c00000 */
[----:B------:R-:W-:-:S07]  /*1e80*/  IMAD.MOV.U32 R18, RZ, RZ, R27 ;  /* 0x000000ffff127224 */ /* 0x000fce00078e001b */
.L_x_46:
[----:B------:R-:W-:Y:S05]  /*1e90*/  BSYNC.RECONVERGENT B3 ;  /* 0x0000000000037941 */ /* 0x000fea0003800200 */
.L_x_45:
[----:B------:R-:W2:Y:S02]  /*1ea0*/  LDG.E R2, desc[UR6][R6.64] ;  /* 0x0000000606027981 */ /* 0x000ea4000c1e1900 */
[----:B--2---:R-:W-:-:S04]  /*1eb0*/  FADD R2, R2, 1 ;  /* 0x3f80000002027421 */ /* 0x004fc80000000000 */
[----:B-----5:R-:W-:-:S05]  /*1ec0*/  FFMA R19, R2, R18, R19 ;  /* 0x0000001202137223 */ /* 0x020fca0000000013 */
[----:B------:R0:W-:Y:S04]  /*1ed0*/  STG.E desc[UR6][R4.64], R19 ;  /* 0x0000001304007986 */ /* 0x0001e8000c101906 */
[----:B------:R1:W2:Y:S01]  /*1ee0*/  LDG.E R27, desc[UR6][R10.64+0x4] ;  /* 0x000004060a1b7981 */ /* 0x0002a2000c1e1900 */
[----:B------:R-:W-:Y:S02]  /*1ef0*/  CS2R R2, SRZ ;  /* 0x0000000000027805 */ /* 0x000fe4000001ff00 */
[----:B-1----:R-:W-:Y:S02]  /*1f00*/  CS2R R10, SRZ ;  /* 0x00000000000a7805 */ /* 0x002fe4000001ff00 */
[----:B--2---:R-:W-:-:S13]  /*1f10*/  ISETP.GE.AND P0, PT, R27, RZ, PT ;  /* 0x000000ff1b00720c */ /* 0x004fda0003f06270 */
[----:B------:R-:W-:-:S04]  /*1f20*/  @P0 IMAD.WIDE.U32 R10, R27, 0x8, R22 ;  /* 0x000000081b0a0825 */ /* 0x000fc800078e0016 */
[----:B0-----:R-:W-:-:S07]  /*1f30*/  @P0 IMAD.WIDE.U32 R2, R27, 0x8, R12 ;  /* 0x000000081b020825 */ /* 0x001fce00078e000c */
.L_x_44:
[----:B------:R-:W-:Y:S05]  /*1f40*/  BSYNC.RECONVERGENT B2 ;  /* 0x0000000000027941 */ /* 0x000fea0003800200 */
.L_x_43:
[----:B------:R-:W-:-:S04]  /*1f50*/  ISETP.NE.U32.AND P0, PT, R2, RZ, PT ;  /* 0x000000ff0200720c */ /* 0x000fc80003f05070 */
[----:B------:R-:W-:-:S13]  /*1f60*/  ISETP.NE.AND.EX P0, PT, R3, RZ, PT, P0 ;  /* 0x000000ff0300720c */ /* 0x000fda0003f05300 */
[----:B------:R-:W-:Y:S05]  /*1f70*/  @P0 BRA `(.L_x_47) ;  /* 0xfffffffc00680947 */ /* 0x000fea000383ffff */
[----:B------:R-:W-:Y:S05]  /*1f80*/  BSYNC.RECONVERGENT B1 ;  /* 0x0000000000017941 */ /* 0x000fea0003800200 */
.L_x_42:
[----:B------:R-:W2:Y:S01]  /*1f90*/  LDG.E R7, desc[UR6][R6.64] ;  /* 0x0000000606077981 */ /* 0x000ea2000c1e1900 */
[----:B------:R-:W0:Y:S02]  /*1fa0*/  LDC.64 R2, c[0x0][0x398] ;  /* 0x0000e600ff027b82 */ /* 0x000e240000000a00 */
[----:B0-----:R-:W-:-:S05]  /*1fb0*/  IMAD.WIDE R2, R25, 0x4, R2 ;  /* 0x0000000419027825 */ /* 0x001fca00078e0202 */
[----:B--2---:R0:W-:Y:S02]  /*1fc0*/  REDG.E.ADD.F32.FTZ.RN.STRONG.GPU desc[UR6][R2.64], R7 ;  /* 0x00000007020079a6 */ /* 0x0041e4000c12f306 */
.L_x_41:
[----:B------:R-:W-:Y:S05]  /*1fd0*/  BSYNC.RECONVERGENT B0 ;  /* 0x0000000000007941 */ /* 0x000fea0003800200 */
.L_x_40:
[----:B------:R-:W1:Y:S01]  /*1fe0*/  S2UR UR5, SR_CgaCtaId ;  /* 0x00000000000579c3 */ /* 0x000e620000008800 */
[----:B------:R-:W-:Y:S02]  /*1ff0*/  UMOV UR4, 0x400 ;  /* 0x0000040000047882 */ /* 0x000fe40000000000 */
[----:B-1----:R-:W-:-:S09]  /*2000*/  ULEA UR4, UR5, UR4, 0x18 ;  /* 0x0000000405047291 */ /* 0x002fd2000f8ec0ff */
[----:B0-----:R-:W0:Y:S02]  /*2010*/  LDS R2, [UR4+0x10] ;  /* 0x00001004ff027984 */ /* 0x001e240008000800 */
[----:B0-----:R-:W-:-:S13]  /*2020*/  ISETP.GT.AND P0, PT, R2, RZ, PT ;  /* 0x000000ff0200720c */ /* 0x001fda0003f04270 */
[----:B------:R-:W-:Y:S05]  /*2030*/  @P0 BRA `(.L_x_48) ;  /* 0xfffffff800d40947 */ /* 0x000fea000383ffff */
[----:B------:R-:W-:Y:S05]  /*2040*/  EXIT ;  /* 0x000000000000794d */ /* 0x000fea0003800000 */
.L_x_39:
[----:B0-----:R-:W0:Y:S01]  /*2050*/  S2R R2, SR_LANEID ;  /* 0x0000000000027919 */ /* 0x001e220000000000 */
[----:B------:R-:W-:Y:S02]  /*2060*/  VOTEU.ANY UR4, UPT, PT ;  /* 0x0000000000047886 */ /* 0x000fe400038e0100 */
[----:B------:R-:W0:Y:S01]  /*2070*/  FLO.U32 R5, UR4 ;  /* 0x0000000400057d00 */ /* 0x000e2200080e0000 */
[----:B------:R-:W-:Y:S01]  /*2080*/  UPOPC UR5, UR4 ;  /* 0x00000004000572bf */ /* 0x000fe20008000000 */
[----:B------:R-:W1:Y:S05]  /*2090*/  S2R R8, SR_LTMASK ;  /* 0x0000000000087919 */ /* 0x000e6a0000003900 */
[----:B------:R-:W-:-:S02]  /*20a0*/  IADD3 R6, PT, PT, RZ, -UR5, RZ ;  /* 0x80000005ff067c10 */ /* 0x000fc4000fffe0ff */
[----:B0-----:R-:W-:Y:S02]  /*20b0*/  ISETP.EQ.U32.AND P0, PT, R5, R2, PT ;  /* 0x000000020500720c */ /* 0x001fe40003f02070 */
[----:B-1----:R-:W-:-:S06]  /*20c0*/  LOP3.LUT R8, R8, UR4, RZ, 0xc0, !PT ;  /* 0x0000000408087c12 */ /* 0x002fcc000f8ec0ff */
[----:B------:R-:W0:Y:S05]  /*20d0*/  POPC R8, R8 ;  /* 0x0000000800087309 */ /* 0x000e2a0000000000 */
[----:B------:R-:W1:Y:S04]  /*20e0*/  @P0 ATOMS.ADD R6, [R9+0x10], R6 ;  /* 0x000010060906038c */ /* 0x000e680000000000 */
[----:B------:R-:W-:Y:S04]  /*20f0*/  LDS R4, [R9+0x10] ;  /* 0x0000100009047984 */ /* 0x000fe80000000800 */
[----:B-1----:R-:W0:Y:S02]  /*2100*/  SHFL.IDX PT, R3, R6, R5, 0x1f ;  /* 0x00001f0506037589 */ /* 0x002e2400000e0000 */
[----:B0-----:R-:W-:-:S04]  /*2110*/  IMAD.IADD R3, R3, 0x1, -R8 ;  /* 0x0000000103037824 */ /* 0x001fc800078e0a08 */
[----:B------:R-:W-:-:S05]  /*2120*/  IMAD.WIDE R2, R3, 0x4, R16 ;  /* 0x0000000403027825 */ /* 0x000fca00078e0210 */
[----:B------:R-:W2:Y:S01]  /*2130*/  LDG.E R7, desc[UR6][R2.64+-0x4] ;  /* 0xfffffc0602077981 */ /* 0x000ea2000c1e1900 */
[----:B------:R-:W-:Y:S01]  /*2140*/  BSSY.RECONVERGENT B0, `(.L_x_49) ;  /* 0x0000009000007945 */ /* 0x000fe20003800200 */
[----:B------:R-:W-:Y:S02]  /*2150*/  ISETP.GT.AND P1, PT, R4, RZ, PT ;  /* 0x000000ff0400720c */ /* 0x000fe40003f24270 */
[----:B--2---:R-:W-:-:S13]  /*2160*/  ISETP.NE.AND P0, PT, R7, R0, PT ;  /* 0x000000000700720c */ /* 0x004fda0003f05270 */
[----:B------:R-:W-:Y:S05]  /*2170*/  @!P0 BRA `(.L_x_50) ;  /* 0x0000000000148947 */ /* 0x000fea0003800000 */
[C---:B------:R-:W-:Y:S01]  /*2180*/  IMAD.WIDE R4, R7.reuse, 0x4, R14 ;  /* 0x0000000407047825 */ /* 0x040fe200078e020e */
[----:B------:R-:W0:Y:S05]  /*2190*/  LDC.64 R2, c[0x0][0x398] ;  /* 0x0000e600ff027b82 */ /* 0x000e2a0000000a00 */
[----:B------:R-:W2:Y:S01]  /*21a0*/  LDG.E R5, desc[UR6][R4.64] ;  /* 0x0000000604057981 */ /* 0x000ea2000c1e1900 */
[----:B0-----:R-:W-:-:S05]  /*21b0*/  IMAD.WIDE R2, R7, 0x4, R2 ;  /* 0x0000000407027825 */ /* 0x001fca00078e0202 */
[----:B--2---:R0:W-:Y:S02]  /*21c0*/  REDG.E.ADD.F32.FTZ.RN.STRONG.GPU desc[UR6][R2.64], R5 ;  /* 0x00000005020079a6 */ /* 0x0041e4000c12f306 */
.L_x_50:
[----:B------:R-:W-:Y:S05]  /*21d0*/  BSYNC.RECONVERGENT B0 ;  /* 0x0000000000007941 */ /* 0x000fea0003800200 */
.L_x_49:
[----:B------:R-:W-:Y:S05]  /*21e0*/  @P1 BRA `(.L_x_39) ;  /* 0xfffffffc00981947 */ /* 0x000fea000383ffff */
[----:B------:R-:W-:Y:S05]  /*21f0*/  EXIT ;  /* 0x000000000000794d */ /* 0x000fea0003800000 */
        .weak           $__internal_0_$__cuda_sm3x_div_rn_noftz_f32_slowpath
        .type           $__internal_0_$__cuda_sm3x_div_rn_noftz_f32_slowpath,@function
        .size           $__internal_0_$__cuda_sm3x_div_rn_noftz_f32_slowpath,(.L_x_75 - $__internal_0_$__cuda_sm3x_div_rn_noftz_f32_slowpath)
$__internal_0_$__cuda_sm3x_div_rn_noftz_f32_slowpath:
[----:B------:R-:W-:Y:S01]  /*2200*/  SHF.R.U32.HI R18, RZ, 0x17, R26 ;  /* 0x00000017ff127819 */ /* 0x000fe2000001161a */
[----:B------:R-:W-:Y:S01]  /*2210*/  BSSY.RECONVERGENT B4, `(.L_x_51) ;  /* 0x0000067000047945 */ /* 0x000fe20003800200 */
[--C-:B------:R-:W-:Y:S01]  /*2220*/  SHF.R.U32.HI R27, RZ, 0x17, R2.reuse ;  /* 0x00000017ff1b7819 */ /* 0x100fe20000011602 */
[----:B------:R-:W-:Y:S01]  /*2230*/  IMAD.MOV.U32 R29, RZ, RZ, R2 ;  /* 0x000000ffff1d7224 */ /* 0x000fe200078e0002 */
[----:B------:R-:W-:Y:S02]  /*2240*/  LOP3.LUT R18, R18, 0xff, RZ, 0xc0, !PT ;  /* 0x000000ff12127812 */ /* 0x000fe400078ec0ff */
[----:B------:R-:W-:-:S03]  /*2250*/  LOP3.LUT R27, R27, 0xff, RZ, 0xc0, !PT ;  /* 0x000000ff1b1b7812 */ /* 0x000fc600078ec0ff */
[----:B------:R-:W-:-:S05]  /*2260*/  VIADD R3, R18, 0xffffffff ;  /* 0xffffffff12037836 */ /* 0x000fca0000000000 */
[----:B------:R-:W-:Y:S01]  /*2270*/  ISETP.GT.U32.AND P0, PT, R3, 0xfd, PT ;  /* 0x000000fd0300780c */ /* 0x000fe20003f04070 */
[----:B------:R-:W-:-:S05]  /*2280*/  VIADD R3, R27, 0xffffffff ;  /* 0xffffffff1b037836 */ /* 0x000fca0000000000 */
[----:B------:R-:W-:-:S13]  /*2290*/  ISETP.GT.U32.OR P0, PT, R3, 0xfd, P0 ;  /* 0x000000fd0300780c */ /* 0x000fda0000704470 */
[----:B------:R-:W-:Y:S01]  /*22a0*/  @!P0 MOV R3, RZ ;  /* 0x000000ff00038202 */ /* 0x000fe20000000f00 */
[----:B------:R-:W-:Y:S06]  /*22b0*/  @!P0 BRA `(.L_x_52) ;  /* 0x00000000006c8947 */ /* 0x000fec0003800000 */
[----:B------:R-:W-:Y:S01]  /*22c0*/  FSETP.GTU.FTZ.AND P0, PT, |R2|, +INF , PT ;  /* 0x7f8000000200780b */ /* 0x000fe20003f1c200 */
[----:B------:R-:W-:Y:S01]  /*22d0*/  IMAD.MOV.U32 R3, RZ, RZ, R2 ;  /* 0x000000ffff037224 */ /* 0x000fe200078e0002 */
[----:B------:R-:W-:Y:S01]  /*22e0*/  FSETP.GTU.FTZ.AND P1, PT, |R26|, +INF , PT ;  /* 0x7f8000001a00780b */ /* 0x000fe20003f3c200 */
[----:B------:R-:W-:-:S03]  /*22f0*/  IMAD.MOV.U32 R2, RZ, RZ, R26 ;  /* 0x000000ffff027224 */ /* 0x000fc600078e001a */
[----:B------:R-:W-:-:S13]  /*2300*/  PLOP3.LUT P0, PT, P0, P1, PT, 0xf8, 0x8f ;  /* 0x00000000008f781c */ /* 0x000fda0000703f70 */
[----:B------:R-:W-:Y:S05]  /*2310*/  @P0 BRA `(.L_x_53) ;  /* 0x0000000400540947 */ /* 0x000fea0003800000 */
[----:B------:R-:W-:-:S13]  /*2320*/  LOP3.LUT P0, RZ, R26, 0x7fffffff, R29, 0xc8, !PT ;  /* 0x7fffffff1aff7812 */ /* 0x000fda000780c81d */
[----:B------:R-:W-:Y:S05]  /*2330*/  @!P0 BRA `(.L_x_54) ;  /* 0x0000000400448947 */ /* 0x000fea0003800000 */
[C---:B------:R-:W-:Y:S02]  /*2340*/  FSETP.NEU.FTZ.AND P2, PT, |R3|.reuse, +INF , PT ;  /* 0x7f8000000300780b */ /* 0x040fe40003f5d200 */
[----:B------:R-:W-:Y:S02]  /*2350*/  FSETP.NEU.FTZ.AND P1, PT, |R2|, +INF , PT ;  /* 0x7f8000000200780b */ /* 0x000fe40003f3d200 */
[----:B------:R-:W-:-:S11]  /*2360*/  FSETP.NEU.FTZ.AND P0, PT, |R3|, +INF , PT ;  /* 0x7f8000000300780b */ /* 0x000fd60003f1d200 */
[----:B------:R-:W-:Y:S05]  /*2370*/  @!P1 BRA !P2, `(.L_x_54) ;  /* 0x0000000400349947 */ /* 0x000fea0005000000 */
[----:B------:R-:W-:-:S04]  /*2380*/  LOP3.LUT P2, RZ, R29, 0x7fffffff, RZ, 0xc0, !PT ;  /* 0x7fffffff1dff7812 */ /* 0x000fc8000784c0ff */
[----:B------:R-:W-:-:S13]  /*2390*/  PLOP3.LUT P1, PT, P1, P2, PT, 0x2f, 0xf2 ;  /* 0x0000000000f2781c */ /* 0x000fda0000f24577 */
[----:B------:R-:W-:Y:S05]  /*23a0*/  @P1 BRA `(.L_x_55) ;  /* 0x0000000400201947 */ /* 0x000fea0003800000 */
[----:B------:R-:W-:-:S04]  /*23b0*/  LOP3.LUT P1, RZ, R26, 0x7fffffff, RZ, 0xc0, !PT ;  /* 0x7fffffff1aff7812 */ /* 0x000fc8000782c0ff */
[----:B------:R-:W-:-:S13]  /*23c0*/  PLOP3.LUT P0, PT, P0, P1, PT, 0x2f, 0xf2 ;  /* 0x0000000000f2781c */ /* 0x000fda0000702577 */
[----:B------:R-:W-:Y:S05]  /*23d0*/  @P0 BRA `(.L_x_56) ;  /* 0x0000000400080947 */ /* 0x000fea0003800000 */
[----:B------:R-:W-:-:S05]  /*23e0*/  VIADD R28, R27, 0xffffffff ;  /* 0xffffffff1b1c7836 */ /* 0x000fca0000000000 */
[----:B------:R-:W-:-:S13]  /*23f0*/  ISETP.GE.AND P0, PT, R28, RZ, PT ;  /* 0x000000ff1c00720c */ /* 0x000fda0003f06270 */
[----:B------:R-:W-:Y:S01]  /*2400*/  @!P0 FFMA R29, R3, 1.84467440737095516160e+19, RZ ;  /* 0x5f800000031d8823 */ /* 0x000fe200000000ff */
[----:B------:R-:W-:-:S05]  /*2410*/  VIADD R3, R18, 0xffffffff ;  /* 0xffffffff12037836 */ /* 0x000fca0000000000 */
[----:B------:R-:W-:Y:S02]  /*2420*/  ISETP.GE.AND P1, PT, R3, RZ, PT ;  /* 0x000000ff0300720c */ /* 0x000fe40003f26270 */
[----:B------:R-:W-:Y:S01]  /*2430*/  @P0 MOV R3, RZ ;  /* 0x000000ff00030202 */ /* 0x000fe20000000f00 */
[----:B------:R-:W-:-:S10]  /*2440*/  @!P0 IMAD.MOV.U32 R3, RZ, RZ, -0x40 ;  /* 0xffffffc0ff038424 */ /* 0x000fd400078e00ff */
[----:B------:R-:W-:Y:S01]  /*2450*/  @!P1 FFMA R26, R2, 1.84467440737095516160e+19, RZ ;  /* 0x5f800000021a9823 */ /* 0x000fe200000000ff */
[----:B------:R-:W-:-:S07]  /*2460*/  @!P1 VIADD R3, R3, 0x40 ;  /* 0x0000004003039836 */ /* 0x000fce0000000000 */
.L_x_52:
[----:B------:R-:W-:Y:S01]  /*2470*/  LEA R2, R18, 0xc0800000, 0x17 ;  /* 0xc080000012027811 */ /* 0x000fe200078eb8ff */
[----:B------:R-:W-:Y:S01]  /*2480*/  VIADD R27, R27, 0xffffff81 ;  /* 0xffffff811b1b7836 */ /* 0x000fe20000000000 */
[----:B------:R-:W-:Y:S03]  /*2490*/  BSSY.RECONVERGENT B5, `(.L_x_57) ;  /* 0x0000035000057945 */ /* 0x000fe60003800200 */
[----:B------:R-:W-:Y:S01]  /*24a0*/  IMAD.IADD R26, R26, 0x1, -R2 ;  /* 0x000000011a1a7824 */ /* 0x000fe200078e0a02 */
[C---:B------:R-:W-:Y:S01]  /*24b0*/  IADD3 R28, PT, PT, R27.reuse, 0x7f, -R18 ;  /* 0x0000007f1b1c7810 */ /* 0x040fe20007ffe812 */
[----:B------:R-:W-:Y:S02]  /*24c0*/  IMAD R2, R27, -0x800000, R29 ;  /* 0xff8000001b027824 */ /* 0x000fe400078e021d */
[----:B------:R0:W1:Y:S01]  /*24d0*/  MUFU.RCP R18, R26 ;  /* 0x0000001a00127308 */ /* 0x0000620000001000 */
[----:B------:R-:W-:Y:S01]  /*24e0*/  FADD.FTZ R27, -R26, -RZ ;  /* 0x800000ff1a1b7221 */ /* 0x000fe20000010100 */
[----:B0-----:R-:W-:-:S03]  /*24f0*/  IADD3 R26, PT, PT, R28, R3, RZ ;  /* 0x000000031c1a7210 */ /* 0x001fc60007ffe0ff */
[----:B-1----:R-:W-:-:S04]  /*2500*/  FFMA R3, R18, R27, 1 ;  /* 0x3f80000012037423 */ /* 0x002fc8000000001b */
[----:B------:R-:W-:-:S04]  /*2510*/  FFMA R18, R18, R3, R18 ;  /* 0x0000000312127223 */ /* 0x000fc80000000012 */
[----:B------:R-:W-:-:S04]  /*2520*/  FFMA R3, R2, R18, RZ ;  /* 0x0000001202037223 */ /* 0x000fc800000000ff */
[----:B------:R-:W-:-:S04]  /*2530*/  FFMA R28, R27, R3, R2 ;  /* 0x000000031b1c7223 */ /* 0x000fc80000000002 */
[----:B------:R-:W-:-:S04]  /*2540*/  FFMA R3, R18, R28, R3 ;  /* 0x0000001c12037223 */ /* 0x000fc80000000003 */
[----:B------:R-:W-:-:S04]  /*2550*/  FFMA R28, R27, R3, R2 ;  /* 0x000000031b1c7223 */ /* 0x000fc80000000002 */
[----:B------:R-:W-:-:S05]  /*2560*/  FFMA R27, R18, R28, R3 ;  /* 0x0000001c121b7223 */ /* 0x000fca0000000003 */
[----:B------:R-:W-:-:S04]  /*2570*/  SHF.R.U32.HI R2, RZ, 0x17, R27 ;  /* 0x00000017ff027819 */ /* 0x000fc8000001161b */
[----:B------:R-:W-:-:S05]  /*2580*/  LOP3.LUT R29, R2, 0xff, RZ, 0xc0, !PT ;  /* 0x000000ff021d7812 */ /* 0x000fca00078ec0ff */
[----:B------:R-:W-:-:S04]  /*2590*/  IMAD.IADD R2, R29, 0x1, R26 ;  /* 0x000000011d027824 */ /* 0x000fc800078e021a */
[----:B------:R-:W-:-:S05]  /*25a0*/  VIADD R29, R2, 0xffffffff ;  /* 0xffffffff021d7836 */ /* 0x000fca0000000000 */
[----:B------:R-:W-:-:S13]  /*25b0*/  ISETP.GE.U32.AND P0, PT, R29, 0xfe, PT ;  /* 0x000000fe1d00780c */ /* 0x000fda0003f06070 */
[----:B------:R-:W-:Y:S05]  /*25c0*/  @!P0 BRA `(.L_x_58) ;  /* 0x0000000000808947 */ /* 0x000fea0003800000 */
[----:B------:R-:W-:-:S13]  /*25d0*/  ISETP.GT.AND P0, PT, R2, 0xfe, PT ;  /* 0x000000fe0200780c */ /* 0x000fda0003f04270 */
[----:B------:R-:W-:Y:S05]  /*25e0*/  @P0 BRA `(.L_x_59) ;  /* 0x00000000006c0947 */ /* 0x000fea0003800000 */
[----:B------:R-:W-:-:S13]  /*25f0*/  ISETP.GE.AND P0, PT, R2, 0x1, PT ;  /* 0x000000010200780c */ /* 0x000fda0003f06270 */
[----:B------:R-:W-:Y:S05]  /*2600*/  @P0 BRA `(.L_x_60) ;  /* 0x0000000000740947 */ /* 0x000fea0003800000 */
[----:B------:R-:W-:Y:S02]  /*2610*/  ISETP.GE.AND P0, PT, R2, -0x18, PT ;  /* 0xffffffe80200780c */ /* 0x000fe40003f06270 */
[----:B------:R-:W-:-:S11]  /*2620*/  LOP3.LUT R27, R27, 0x80000000, RZ, 0xc0, !PT ;  /* 0x800000001b1b7812 */ /* 0x000fd600078ec0ff */
[----:B------:R-:W-:Y:S05]  /*2630*/  @!P0 BRA `(.L_x_60) ;  /* 0x0000000000688947 */ /* 0x000fea0003800000 */
[CCC-:B------:R-:W-:Y:S01]  /*2640*/  FFMA.RP R26, R18.reuse, R28.reuse, R3.reuse ;  /* 0x0000001c121a7223 */ /* 0x1c0fe20000008003 */
[CCC-:B------:R-:W-:Y:S01]  /*2650*/  FFMA.RM R29, R18.reuse, R28.reuse, R3.reuse ;  /* 0x0000001c121d7223 */ /* 0x1c0fe20000004003 */
[----:B------:R-:W-:Y:S01]  /*2660*/  FFMA.RZ R3, R18, R28, R3 ;  /* 0x0000001c12037223 */ /* 0x000fe2000000c003 */
[C---:B------:R-:W-:Y:S01]  /*2670*/  VIADD R18, R2.reuse, 0x20 ;  /* 0x0000002002127836 */ /* 0x040fe20000000000 */
[C---:B------:R-:W-:Y:S02]  /*2680*/  ISETP.NE.AND P2, PT, R2.reuse, RZ, PT ;  /* 0x000000ff0200720c */ /* 0x040fe40003f45270 */
[----:B------:R-:W-:Y:S01]  /*2690*/  ISETP.NE.AND P1, PT, R2, RZ, PT ;  /* 0x000000ff0200720c */ /* 0x000fe20003f25270 */
[----:B------:R-:W-:Y:S01]  /*26a0*/  IMAD.MOV R2, RZ, RZ, -R2 ;  /* 0x000000ffff027224 */ /* 0x000fe200078e0a02 */
[----:B------:R-:W-:Y:S02]  /*26b0*/  LOP3.LUT R3, R3, 0x7fffff, RZ, 0xc0, !PT ;  /* 0x007fffff03037812 */ /* 0x000fe400078ec0ff */
[----:B------:R-:W-:-:S02]  /*26c0*/  FSETP.NEU.FTZ.AND P0, PT, R26, R29, PT ;  /* 0x0000001d1a00720b */ /* 0x000fc40003f1d000 */
[----:B------:R-:W-:Y:S02]  /*26d0*/  LOP3.LUT R3, R3, 0x800000, RZ, 0xfc, !PT ;  /* 0x0080000003037812 */ /* 0x000fe400078efcff */
[----:B------:R-:W-:Y:S02]  /*26e0*/  SEL R2, R2, RZ, P2 ;  /* 0x000000ff02027207 */ /* 0x000fe40001000000 */
[----:B------:R-:W-:Y:S02]  /*26f0*/  SHF.L.U32 R18, R3, R18, RZ ;  /* 0x0000001203127219 */ /* 0x000fe400000006ff */
[----:B------:R-:W-:Y:S02]  /*2700*/  SHF.R.U32.HI R2, RZ, R2, R3 ;  /* 0x00000002ff027219 */ /* 0x000fe40000011603 */
[----:B------:R-:W-:Y:S02]  /*2710*/  ISETP.NE.AND P1, PT, R18, RZ, P1 ;  /* 0x000000ff1200720c */ /* 0x000fe40000f25270 */
[----:B------:R-:W-:-:S02]  /*2720*/  SHF.R.U32.HI R18, RZ, 0x1, R2 ;  /* 0x00000001ff127819 */ /* 0x000fc40000011602 */
[----:B------:R-:W-:-:S04]  /*2730*/  PLOP3.LUT P0, PT, P0, P1, PT, 0xf8, 0x8f ;  /* 0x00000000008f781c */ /* 0x000fc80000703f70 */
[----:B------:R-:W-:-:S04]  /*2740*/  SEL R3, RZ, 0x1, !P0 ;  /* 0x00000001ff037807 */ /* 0x000fc80004000000 */
[----:B------:R-:W-:-:S04]  /*2750*/  LOP3.LUT R3, R3, 0x1, R18, 0xf8, !PT ;  /* 0x0000000103037812 */ /* 0x000fc800078ef812 */
[----:B------:R-:W-:-:S04]  /*2760*/  LOP3.LUT R3, R3, R2, RZ, 0xc0, !PT ;  /* 0x0000000203037212 */ /* 0x000fc800078ec0ff */
[----:B------:R-:W-:-:S04]  /*2770*/  IADD3 R18, PT, PT, R18, R3, RZ ;  /* 0x0000000312127210 */ /* 0x000fc80007ffe0ff */
[----:B------:R-:W-:Y:S01]  /*2780*/  LOP3.LUT R27, R18, R27, RZ, 0xfc, !PT ;  /* 0x0000001b121b7212 */ /* 0x000fe200078efcff */
[----:B------:R-:W-:Y:S06]  /*2790*/  BRA `(.L_x_60) ;  /* 0x0000000000107947 */ /* 0x000fec0003800000 */
.L_x_59:
[----:B------:R-:W-:-:S04]  /*27a0*/  LOP3.LUT R27, R27, 0x80000000, RZ, 0xc0, !PT ;  /* 0x800000001b1b7812 */ /* 0x000fc800078ec0ff */
[----:B------:R-:W-:Y:S01]  /*27b0*/  LOP3.LUT R27, R27, 0x7f800000, RZ, 0xfc, !PT ;  /* 0x7f8000001b1b7812 */ /* 0x000fe200078efcff */
[----:B------:R-:W-:Y:S06]  /*27c0*/  BRA `(.L_x_60) ;  /* 0x0000000000047947 */ /* 0x000fec0003800000 */
.L_x_58:
[----:B------:R-:W-:-:S07]  /*27d0*/  IMAD R27, R26, 0x800000, R27 ;  /* 0x008000001a1b7824 */ /* 0x000fce00078e021b */
.L_x_60:
[----:B------:R-:W-:Y:S05]  /*27e0*/  BSYNC.RECONVERGENT B5 ;  /* 0x0000000000057941 */ /* 0x000fea0003800200 */
.L_x_57:
[----:B------:R-:W-:Y:S05]  /*27f0*/  BRA `(.L_x_61) ;  /* 0x0000000000207947 */ /* 0x000fea0003800000 */
.L_x_56:
[----:B------:R-:W-:-:S04]  /*2800*/  LOP3.LUT R26, R26, 0x80000000, R29, 0x48, !PT ;  /* 0x800000001a1a7812 */ /* 0x000fc800078e481d */
[----:B------:R-:W-:Y:S01]  /*2810*/  LOP3.LUT R27, R26, 0x7f800000, RZ, 0xfc, !PT ;  /* 0x7f8000001a1b7812 */ /* 0x000fe200078efcff */
[----:B------:R-:W-:Y:S06]  /*2820*/  BRA `(.L_x_61) ;  /* 0x0000000000147947 */ /* 0x000fec0003800000 */
.L_x_55:
[----:B------:R-:W-:Y:S01]  /*2830*/  LOP3.LUT R27, R26, 0x80000000, R29, 0x48, !PT ;  /* 0x800000001a1b7812 */ /* 0x000fe200078e481d */
[----:B------:R-:W-:Y:S06]  /*2840*/  BRA `(.L_x_61) ;  /* 0x00000000000c7947 */ /* 0x000fec0003800000 */
.L_x_54:
[----:B------:R-:W0:Y:S01]  /*2850*/  MUFU.RSQ R27, -QNAN ;  /* 0xffc00000001b7908 */ /* 0x000e220000001400 */
[----:B------:R-:W-:Y:S05]  /*2860*/  BRA `(.L_x_61) ;  /* 0x0000000000047947 */ /* 0x000fea0003800000 */
.L_x_53:
[----:B------:R-:W-:-:S07]  /*2870*/  FADD.FTZ R27, R3, R2 ;  /* 0x00000002031b7221 */ /* 0x000fce0000010000 */
.L_x_61:
[----:B------:R-:W-:Y:S05]  /*2880*/  BSYNC.RECONVERGENT B4 ;  /* 0x0000000000047941 */ /* 0x000fea0003800200 */
.L_x_51:
[----:B------:R-:W-:Y:S02]  /*2890*/  IMAD.MOV.U32 R2, RZ, RZ, R24 ;  /* 0x000000ffff027224 */ /* 0x000fe400078e0018 */
[----:B------:R-:W-:-:S04]  /*28a0*/  IMAD.MOV.U32 R3, RZ, RZ, 0x0 ;  /* 0x00000000ff037424 */ /* 0x000fc800078e00ff */
[----:B0-----:R-:W-:Y:S05]  /*28b0*/  RET.REL.NODEC R2 `(_Z21betweennessCentralityiiPiP8linkNodePfS_S2_) ;  /* 0xffffffd402d07950 */ /* 0x001fea0003c3ffff */
.L_x_62:
[----:B------:R-:W-:-:S00]  /*28c0*/  BRA `(.L_x_62) ;  /* 0xfffffffc00fc7947 */ /* 0x000fc0000383ffff */
[----:B------:R-:W-:-:S00]  /*28d0*/  NOP ;  /* 0x0000000000007918 */ /* 0x000fc00000000000 */
        /* <DEDUP_REMOVED lines=10> */
.L_x_75:


//--------------------- .text._Z12convertEdgesPiiiS_ --------------------------
	.section	.text._Z12convertEdgesPiiiS_,"ax",@progbits
	.align	128
        .global         _Z12convertEdgesPiiiS_
        .type           _Z12convertEdgesPiiiS_,@function
        .size           _Z12convertEdgesPiiiS_,(.L_x_77 - _Z12convertEdgesPiiiS_)
        .other          _Z12convertEdgesPiiiS_,@"STO_CUDA_ENTRY STV_DEFAULT"
_Z12convertEdgesPiiiS_:
.text._Z12convertEdgesPiiiS_:
[----:B------:R-:W-:Y:S01]  /*0000*/  LDC R1, c[0x0][0x37c] ;  /* 0x0000df00ff017b82 */ /* 0x000fe20000000800 */
[----:B------:R-:W0:Y:S07]  /*0010*/  LDCU UR6, c[0x0][0x388] ;  /* 0x00007100ff0677ac */ /* 0x000e2e0008000800 */
[----:B------:R-:W1:Y:S01]  /*0020*/  LDC.64 R4, c[0x0][0x390] ;  /* 0x0000e400ff047b82 */ /* 0x000e620000000a00 */
[----:B------:R-:W-:Y:S01]  /*0030*/  IMAD.MOV.U32 R9, RZ, RZ, RZ ;  /* 0x000000ffff097224 */ /* 0x000fe200078e00ff */
[----:B------:R-:W2:Y:S01]  /*0040*/  LDCU.64 UR4, c[0x0][0x358] ;  /* 0x00006b00ff0477ac */ /* 0x000ea20008000a00 */
[----:B0-----:R-:W-:-:S05]  /*0050*/  IMAD.U32 R13, RZ, RZ, UR6 ;  /* 0x00000006ff0d7e24 */ /* 0x001fca000f8e00ff */
[C---:B------:R-:W-:Y:S01]  /*0060*/  ISETP.GE.AND P0, PT, R13.reuse, 0x1, PT ;  /* 0x000000010d00780c */ /* 0x040fe20003f06270 */
[----:B-1----:R-:W-:-:S04]  /*0070*/  IMAD.WIDE R6, R13, 0x4, R4 ;  /* 0x000000040d067825 */ /* 0x002fc800078e0204 */
[----:B------:R-:W-:-:S08]  /*0080*/  IMAD.WIDE R2, R13, 0x4, R6 ;  /* 0x000000040d027825 */ /* 0x000fd000078e0206 */
[----:B--2---:R-:W-:Y:S05]  /*0090*/  @!P0 BRA `(.L_x_63) ;  /* 0x0000000400848947 */ /* 0x004fea0003800000 */
[----:B------:R-:W-:Y:S02]  /*00a0*/  HFMA2 R11, -RZ, RZ, 0, 0 ;  /* 0x00000000ff0b7431 */ /* 0x000fe400000001ff */
[----:B------:R-:W-:Y:S02]  /*00b0*/  IMAD.MOV.U32 R19, RZ, RZ, -0x1 ;  /* 0xffffffffff137424 */ /* 0x000fe400078e00ff */
[----:B------:R-:W-:-:S07]  /*00c0*/  IMAD.MOV.U32 R9, RZ, RZ, RZ ;  /* 0x000000ffff097224 */ /* 0x000fce00078e00ff */
.L_x_69:
[----:B0-----:R-:W0:Y:S01]  /*00d0*/  LDC.64 R12, c[0x0][0x380] ;  /* 0x0000e000ff0c7b82 */ /* 0x001e220000000a00 */
[----:B------:R-:W-:-:S04]  /*00e0*/  IMAD.SHL.U32 R5, R11, 0x2, RZ ;  /* 0x000000020b057824 */ /* 0x000fc800078e00ff */
[----:B0-----:R-:W-:-:S03]  /*00f0*/  IMAD.WIDE.U32 R12, R5, 0x4, R12 ;  /* 0x00000004050c7825 */ /* 0x001fc600078e000c */
[----:B------:R-:W0:Y:S02]  /*0100*/  LDC.64 R4, c[0x0][0x390] ;  /* 0x0000e400ff047b82 */ /* 0x000e240000000a00 */
[----:B------:R-:W2:Y:S04]  /*0110*/  LDG.E R0, desc[UR4][R12.64] ;  /* 0x000000040c007981 */ /* 0x000ea8000c1e1900 */
[----:B------:R-:W3:Y:S01]  /*0120*/  LDG.E R21, desc[UR4][R12.64+0x4] ;  /* 0x000004040c157981 */ /* 0x000ee2000c1e1900 */
[----:B------:R-:W-:Y:S02]  /*0130*/  IMAD.MOV.U32 R23, RZ, RZ, 0x1 ;  /* 0x00000001ff177424 */ /* 0x000fe400078e00ff */
[----:B------:R-:W-:-:S04]  /*0140*/  IMAD.WIDE.U32 R16, R11, 0x4, R6 ;  /* 0x000000040b107825 */ /* 0x000fc800078e0006 */
[----:B0-----:R-:W-:-:S05]  /*0150*/  IMAD.WIDE.U32 R14, R11, 0x4, R4 ;  /* 0x000000040b0e7825 */ /* 0x001fca00078e0004 */
[----:B------:R0:W-:Y:S01]  /*0160*/  STG.E desc[UR4][R14.64], R23 ;  /* 0x000000170e007986 */ /* 0x0001e2000c101904 */
[----:B--2---:R-:W-:-:S03]  /*0170*/  ISETP.NE.AND P0, PT, R19, R0, PT ;  /* 0x000000001300720c */ /* 0x004fc60003f05270 */
[----:B---3--:R0:W-:Y:S10]  /*0180*/  STG.E desc[UR4][R16.64], R21 ;  /* 0x0000001510007986 */ /* 0x0081f4000c101904 */
[----:B------:R-:W-:Y:S05]  /*0190*/  @!P0 BRA `(.L_x_64) ;  /* 0x0000000400348947 */ /* 0x000fea0003800000 */
[----:B------:R-:W-:Y:S01]  /*01a0*/  LOP3.LUT R13, RZ, R19, RZ, 0x33, !PT ;  /* 0x00000013ff0d7212 */ /* 0x000fe200078e33ff */
[----:B0-----:R-:W-:-:S03]  /*01b0*/  IMAD.MOV.U32 R15, RZ, RZ, R9 ;  /* 0x000000ffff0f7224 */ /* 0x001fc600078e0009 */
[----:B------:R-:W-:-:S04]  /*01c0*/  IADD3 R13, PT, PT, R0, R13, RZ ;  /* 0x0000000d000d7210 */ /* 0x000fc80007ffe0ff */
[----:B------:R-:W-:-:S13]  /*01d0*/  ISETP.GE.AND P0, PT, R13, 0x1, PT ;  /* 0x000000010d00780c */ /* 0x000fda0003f06270 */
[----:B------:R-:W-:Y:S05]  /*01e0*/  @!P0 BRA `(.L_x_65) ;  /* 0x0000000400108947 */ /* 0x000fea0003800000 */
[----:B------:R-:W-:Y:S01]  /*01f0*/  IADD3 R8, PT, PT, R0, -0x2, -R19 ;  /* 0xfffffffe00087810 */ /* 0x000fe20007ffe813 */
[----:B------:R-:W-:Y:S01]  /*0200*/  IMAD.MOV.U32 R15, RZ, RZ, R9 ;  /* 0x000000ffff0f7224 */ /* 0x000fe200078e0009 */
[----:B------:R-:W-:Y:S02]  /*0210*/  LOP3.LUT R12, R13, 0xf, RZ, 0xc0, !PT ;  /* 0x0000000f0d0c7812 */ /* 0x000fe400078ec0ff */
[----:B------:R-:W-:Y:S02]  /*0220*/  ISETP.GE.U32.AND P1, PT, R8, 0xf, PT ;  /* 0x0000000f0800780c */ /* 0x000fe40003f26070 */
[----:B------:R-:W-:-:S11]  /*0230*/  ISETP.NE.AND P0, PT, R12, RZ, PT ;  /* 0x000000ff0c00720c */ /* 0x000fd60003f05270 */
[----:B------:R-:W-:Y:S05]  /*0240*/  @!P1 BRA `(.L_x_66) ;  /* 0x0000000000609947 */ /* 0x000fea0003800000 */
[----:B------:R-:W-:Y:S01]  /*0250*/  LOP3.LUT R8, R13, 0x7ffffff0, RZ, 0xc0, !PT ;  /* 0x7ffffff00d087812 */ /* 0x000fe200078ec0ff */
[----:B------:R-:W-:-:S03]  /*0260*/  IMAD.MOV.U32 R15, RZ, RZ, R9 ;  /* 0x000000ffff0f7224 */ /* 0x000fc600078e0009 */
[----:B------:R-:W-:-:S07]  /*0270*/  IADD3 R10, PT, PT, -R8, RZ, RZ ;  /* 0x000000ff080a7210 */ /* 0x000fce0007ffe1ff */
.L_x_67:
[----:B------:R-:W-:Y:S02]  /*0280*/  VIADD R10, R10, 0x10 ;  /* 0x000000100a0a7836 */ /* 0x000fe40000000000 */
[----:B0-----:R-:W-:-:S03]  /*0290*/  IMAD.WIDE R8, R15, 0x4, R2 ;  /* 0x000000040f087825 */ /* 0x001fc600078e0202 */
[----:B------:R-:W-:Y:S01]  /*02a0*/  ISETP.NE.AND P1, PT, R10, RZ, PT ;  /* 0x000000ff0a00720c */ /* 0x000fe20003f25270 */
[----:B------:R-:W-:Y:S01]  /*02b0*/  VIADD R15, R15, 0x10 ;  /* 0x000000100f0f7836 */ /* 0x000fe20000000000 */
[----:B------:R0:W-:Y:S04]  /*02c0*/  STG.E desc[UR4][R8.64], R11 ;  /* 0x0000000b08007986 */ /* 0x0001e8000c101904 */
        /* <DEDUP_REMOVED lines=14> */
[----:B------:R0:W-:Y:S01]  /*03b0*/  STG.E desc[UR4][R8.64+0x3c], R11 ;  /* 0x00003c0b08007986 */ /* 0x0001e2000c101904 */
[----:B------:R-:W-:Y:S05]  /*03c0*/  @P1 BRA `(.L_x_67) ;  /* 0xfffffffc00ac1947 */ /* 0x000fea000383ffff */
.L_x_66:
[----:B------:R-:W-:Y:S05]  /*03d0*/  @!P0 BRA `(.L_x_65) ;  /* 0x0000000000948947 */ /* 0x000fea0003800000 */
[----:B------:R-:W-:Y:S02]  /*03e0*/  ISETP.GE.U32.AND P0, PT, R12, 0x8, PT ;  /* 0x000000080c00780c */ /* 0x000fe40003f06070 */
[----:B------:R-:W-:-:S04]  /*03f0*/  LOP3.LUT R10, R13, 0x7, RZ, 0xc0, !PT ;  /* 0x000000070d0a7812 */ /* 0x000fc800078ec0ff */
[----:B------:R-:W-:-:S07]  /*0400*/  ISETP.NE.AND P1, PT, R10, RZ, PT ;  /* 0x000000ff0a00720c */ /* 0x000fce0003f25270 */
[----:B------:R-:W-:Y:S06]  /*0410*/  @!P0 BRA `(.L_x_68) ;  /* 0x0000000000288947 */ /* 0x000fec0003800000 */
[C---:B0-----:R-:W-:Y:S01]  /*0420*/  IMAD.WIDE R8, R15.reuse, 0x4, R2 ;  /* 0x000000040f087825 */ /* 0x041fe200078e0202 */
[----:B------:R-:W-:-:S04]  /*0430*/  IADD3 R15, PT, PT, R15, 0x8, RZ ;  /* 0x000000080f0f7810 */ /* 0x000fc80007ffe0ff */
[----:B------:R1:W-:Y:S04]  /*0440*/  STG.E desc[UR4][R8.64], R11 ;  /* 0x0000000b08007986 */ /* 0x0003e8000c101904 */
[----:B------:R1:W-:Y:S04]  /*0450*/  STG.E desc[UR4][R8.64+0x4], R11 ;  /* 0x0000040b08007986 */ /* 0x0003e8000c101904 */
[----:B------:R1:W-:Y:S04]  /*0460*/  STG.E desc[UR4][R8.64+0x8], R11 ;  /* 0x0000080b08007986 */ /* 0x0003e8000c101904 */
[----:B------:R1:W-:Y:S04]  /*0470*/  STG.E desc[UR4][R8.64+0xc], R11 ;  /* 0x00000c0b08007986 */ /* 0x0003e8000c101904 */
[----:B------:R1:W-:Y:S04]  /*0480*/  STG.E desc[UR4][R8.64+0x10], R11 ;  /* 0x0000100b08007986 */ /* 0x0003e8000c101904 */
[----:B------:R1:W-:Y:S04]  /*0490*/  STG.E desc[UR4][R8.64+0x14], R11 ;  /* 0x0000140b08007986 */ /* 0x0003e8000c101904 */
[----:B------:R1:W-:Y:S04]  /*04a0*/  STG.E desc[UR4][R8.64+0x18], R11 ;  /* 0x0000180b08007986 */ /* 0x0003e8000c101904 */
[----:B------:R1:W-:Y:S02]  /*04b0*/  STG.E desc[UR4][R8.64+0x1c], R11 ;  /* 0x00001c0b08007986 */ /* 0x0003e4000c101904 */
.L_x_68:
[----:B------:R-:W-:Y:S05]  /*04c0*/  @!P1 BRA `(.L_x_65) ;  /* 0x0000000000589947 */ /* 0x000fea0003800000 */
[----:B------:R-:W-:Y:S02]  /*04d0*/  ISETP.GE.U32.AND P0, PT, R10, 0x4, PT ;  /* 0x000000040a00780c */ /* 0x000fe40003f06070 */
[----:B------:R-:W-:Y:S01]  /*04e0*/  LOP3.LUT R10, R13, 0x3, RZ, 0xc0, !PT ;  /* 0x000000030d0a7812 */ /* 0x000fe200078ec0ff */
[----:B------:R-:W-:-:S03]  /*04f0*/  IMAD.MOV.U32 R13, RZ, RZ, R15 ;  /* 0x000000ffff0d7224 */ /* 0x000fc600078e000f */
[----:B------:R-:W-:-:S07]  /*0500*/  ISETP.NE.AND P1, PT, R10, RZ, PT ;  /* 0x000000ff0a00720c */ /* 0x000fce0003f25270 */
[----:B01----:R-:W-:-:S04]  /*0510*/  @P0 IMAD.WIDE R8, R15, 0x4, R2 ;  /* 0x000000040f080825 */ /* 0x003fc800078e0202 */
[----:B------:R-:W-:Y:S01]  /*0520*/  @P0 VIADD R15, R15, 0x4 ;  /* 0x000000040f0f0836 */ /* 0x000fe20000000000 */
[----:B------:R2:W-:Y:S04]  /*0530*/  @P0 STG.E desc[UR4][R8.64], R11 ;  /* 0x0000000b08000986 */ /* 0x0005e8000c101904 */
[----:B------:R2:W-:Y:S01]  /*0540*/  @P0 STG.E desc[UR4][R8.64+0x4], R11 ;  /* 0x0000040b08000986 */ /* 0x0005e2000c101904 */
[----:B------:R-:W-:-:S03]  /*0550*/  @P0 MOV R13, R15 ;  /* 0x0000000f000d0202 */ /* 0x000fc60000000f00 */
[----:B------:R2:W-:Y:S04]  /*0560*/  @P0 STG.E desc[UR4][R8.64+0x8], R11 ;  /* 0x0000080b08000986 */ /* 0x0005e8000c101904 */
[----:B------:R2:W-:Y:S01]  /*0570*/  @P0 STG.E desc[UR4][R8.64+0xc], R11 ;  /* 0x00000c0b08000986 */ /* 0x0005e2000c101904 */
[----:B------:R-:W-:Y:S05]  /*0580*/  @!P1 BRA `(.L_x_65) ;  /* 0x0000000000289947 */ /* 0x000fea0003800000 */
[----:B------:R-:W-:Y:S01]  /*0590*/  ISETP.NE.AND P0, PT, R10, 0x1, PT ;  /* 0x000000010a00780c */ /* 0x000fe20003f05270 */
[----:B--2---:R-:W-:-:S04]  /*05a0*/  IMAD.WIDE R8, R13, 0x4, R2 ;  /* 0x000000040d087825 */ /* 0x004fc800078e0202 */
[----:B------:R-:W-:Y:S01]  /*05b0*/  VIADD R15, R13, 0x1 ;  /* 0x000000010d0f7836 */ /* 0x000fe20000000000 */
[----:B------:R3:W-:Y:S07]  /*05c0*/  STG.E desc[UR4][R8.64], R11 ;  /* 0x0000000b08007986 */ /* 0x0007ee000c101904 */
[----:B------:R-:W-:Y:S05]  /*05d0*/  @!P0 BRA `(.L_x_65) ;  /* 0x0000000000148947 */ /* 0x000fea0003800000 */
[----:B------:R-:W-:Y:S01]  /*05e0*/  ISETP.NE.AND P0, PT, R10, 0x2, PT ;  /* 0x000000020a00780c */ /* 0x000fe20003f05270 */
[----:B------:R4:W-:Y:S01]  /*05f0*/  STG.E desc[UR4][R8.64+0x4], R11 ;  /* 0x0000040b08007986 */ /* 0x0009e2000c101904 */
[----:B------:R-:W-:-:S11]  /*0600*/  VIADD R15, R13, 0x2 ;  /* 0x000000020d0f7836 */ /* 0x000fd60000000000 */
[----:B------:R4:W-:Y:S01]  /*0610*/  @P0 STG.E desc[UR4][R8.64+0x8], R11 ;  /* 0x0000080b08000986 */ /* 0x0009e2000c101904 */
[----:B------:R-:W-:-:S07]  /*0620*/  @P0 IADD3 R15, PT, PT, R13, 0x3, RZ ;  /* 0x000000030d0f0810 */ /* 0x000fce0007ffe0ff */
.L_x_65:
[----:B------:R-:W-:-:S04]  /*0630*/  IMAD.WIDE R12, R15, 0x4, R2 ;  /* 0x000000040f0c7825 */ /* 0x000fc800078e0202 */
[----:B------:R-:W-:Y:S01]  /*0640*/  IMAD.MOV.U32 R19, RZ, RZ, R0 ;  /* 0x000000ffff137224 */ /* 0x000fe200078e0000 */
[----:B------:R0:W-:Y:S02]  /*0650*/  STG.E desc[UR4][R12.64], R11 ;  /* 0x0000000b0c007986 */ /* 0x0001e4000c101904 */
[----:B01234-:R-:W-:-:S07]  /*0660*/  VIADD R9, R15, 0x1 ;  /* 0x000000010f097836 */ /* 0x01ffce0000000000 */
.L_x_64:
[----:B------:R-:W1:Y:S01]  /*0670*/  LDC R13, c[0x0][0x388] ;  /* 0x0000e200ff0d7b82 */ /* 0x000e620000000800 */
[----:B------:R-:W-:-:S04]  /*0680*/  IADD3 R11, PT, PT, R11, 0x1, RZ ;  /* 0x000000010b0b7810 */ /* 0x000fc80007ffe0ff */
[----:B-1----:R-:W-:-:S13]  /*0690*/  ISETP.NE.AND P0, PT, R11, R13, PT ;  /* 0x0000000d0b00720c */ /* 0x002fda0003f05270 */
[----:B------:R-:W-:Y:S05]  /*06a0*/  @P0 BRA `(.L_x_69) ;  /* 0xfffffff800880947 */ /* 0x000fea000383ffff */
.L_x_63:
[----:B------:R-:W1:Y:S02]  /*06b0*/  LDC R0, c[0x0][0x38c] ;  /* 0x0000e300ff007b82 */ /* 0x000e640000000800 */
[----:B-1----:R-:W-:-:S13]  /*06c0*/  ISETP.GT.AND P0, PT, R9, R0, PT ;  /* 0x000000000900720c */ /* 0x002fda0003f04270 */
[----:B------:R-:W-:Y:S05]  /*06d0*/  @P0 EXIT ;  /* 0x000000000000094d */ /* 0x000fea0003800000 */
[----:B------:R-:W-:-:S04]  /*06e0*/  IMAD.IADD R0, R0, 0x1, -R9 ;  /* 0x0000000100007824 */ /* 0x000fc800078e0a09 */
[C---:B------:R-:W-:Y:S01]  /*06f0*/  VIADD R8, R0.reuse, 0x1 ;  /* 0x0000000100087836 */ /* 0x040fe20000000000 */
[----:B------:R-:W-:-:S04]  /*0700*/  ISETP.GE.U32.AND P1, PT, R0, 0xf, PT ;  /* 0x0000000f0000780c */ /* 0x000fc80003f26070 */
[----:B------:R-:W-:-:S04]  /*0710*/  LOP3.LUT R10, R8, 0xf, RZ, 0xc0, !PT ;  /* 0x0000000f080a7812 */ /* 0x000fc800078ec0ff */
[----:B------:R-:W-:-:S05]  /*0720*/  ISETP.NE.AND P0, PT, R10, RZ, PT ;  /* 0x000000ff0a00720c */ /* 0x000fca0003f05270 */
[----:B------:R-:W-:Y:S08]  /*0730*/  @!P1 BRA `(.L_x_70) ;  /* 0x00000000005c9947 */ /* 0x000ff00003800000 */
[----:B------:R-:W-:-:S04]  /*0740*/  LOP3.LUT R0, R8, 0xfffffff0, RZ, 0xc0, !PT ;  /* 0xfffffff008007812 */ /* 0x000fc800078ec0ff */
[----:B------:R-:W-:-:S07]  /*0750*/  IADD3 R0, PT, PT, -R0, RZ, RZ ;  /* 0x000000ff00007210 */ /* 0x000fce0007ffe1ff */
.L_x_71:
[----:B------:R-:W-:Y:S02]  /*0760*/  VIADD R0, R0, 0x10 ;  /* 0x0000001000007836 */ /* 0x000fe40000000000 */
[----:B-1----:R-:W-:-:S03]  /*0770*/  IMAD.WIDE R6, R9, 0x4, R2 ;  /* 0x0000000409067825 */ /* 0x002fc600078e0202 */
        /* <DEDUP_REMOVED lines=19> */
.L_x_70:
[----:B------:R-:W-:Y:S05]  /*08b0*/  @!P0 EXIT ;  /* 0x000000000000894d */ /* 0x000fea0003800000 */
[----:B------:R-:W-:Y:S02]  /*08c0*/  ISETP.GE.U32.AND P0, PT, R10, 0x8, PT ;  /* 0x000000080a00780c */ /* 0x000fe40003f06070 */
[----:B------:R-:W-:-:S04]  /*08d0*/  LOP3.LUT R0, R8, 0x7, RZ, 0xc0, !PT ;  /* 0x0000000708007812 */ /* 0x000fc800078ec0ff */
[----:B------:R-:W-:-:S07]  /*08e0*/  ISETP.NE.AND P1, PT, R0, RZ, PT ;  /* 0x000000ff0000720c */ /* 0x000fce0003f25270 */
[----:B------:R-:W-:Y:S06]  /*08f0*/  @!P0 BRA `(.L_x_72) ;  /* 0x0000000000288947 */ /* 0x000fec0003800000 */
[C---:B-1----:R-:W-:Y:S01]  /*0900*/  IMAD.WIDE R6, R9.reuse, 0x4, R2 ;  /* 0x0000000409067825 */ /* 0x042fe200078e0202 */
        /* <DEDUP_REMOVED lines=9> */
.L_x_72:
[----:B------:R-:W-:Y:S05]  /*09a0*/  @!P1 EXIT ;  /* 0x000000000000994d */ /* 0x000fea0003800000 */
[----:B------:R-:W-:Y:S02]  /*09b0*/  ISETP.GE.U32.AND P0, PT, R0, 0x4, PT ;  /* 0x000000040000780c */ /* 0x000fe40003f06070 */
[----:B------:R-:W-:-:S04]  /*09c0*/  LOP3.LUT R0, R8, 0x3, RZ, 0xc0, !PT ;  /* 0x0000000308007812 */ /* 0x000fc800078ec0ff */
[----:B------:R-:W-:-:S07]  /*09d0*/  ISETP.NE.AND P1, PT, R0, RZ, PT ;  /* 0x000000ff0000720c */ /* 0x000fce0003f25270 */
[----:B------:R-:W-:-:S04]  /*09e0*/  @P0 IMAD.WIDE R2, R9, 0x4, R2 ;  /* 0x0000000409020825 */ /* 0x000fc800078e0202 */
[----:B------:R-:W-:Y:S01]  /*09f0*/  @P0 VIADD R9, R9, 0x4 ;  /* 0x0000000409090836 */ /* 0x000fe20000000000 */
[----:B------:R3:W-:Y:S04]  /*0a00*/  @P0 STG.E desc[UR4][R2.64], R13 ;  /* 0x0000000d02000986 */ /* 0x0007e8000c101904 */
[----:B------:R3:W-:Y:S04]  /*0a10*/  @P0 STG.E desc[UR4][R2.64+0x4], R13 ;  /* 0x0000040d02000986 */ /* 0x0007e8000c101904 */
[----:B------:R3:W-:Y:S04]  /*0a20*/  @P0 STG.E desc[UR4][R2.64+0x8], R13 ;  /* 0x0000080d02000986 */ /* 0x0007e8000c101904 */
[----:B------:R3:W-:Y:S01]  /*0a30*/  @P0 STG.E desc[UR4][R2.64+0xc], R13 ;  /* 0x00000c0d02000986 */ /* 0x0007e2000c101904 */
[----:B------:R-:W-:Y:S05]  /*0a40*/  @!P1 EXIT ;  /* 0x000000000000994d */ /* 0x000fea0003800000 */
[----:B------:R-:W-:-:S04]  /*0a50*/  IMAD.WIDE R4, R13, 0x8, R4 ;  /* 0x000000080d047825 */ /* 0x000fc800078e0204 */
[----:B------:R-:W-:-:S07]  /*0a60*/  IMAD.MOV R0, RZ, RZ, -R0 ;  /* 0x000000ffff007224 */ /* 0x000fce00078e0a00 */
.L_x_73:
[----:B------:R-:W-:Y:S01]  /*0a70*/  IADD3 R0, PT, PT, R0, 0x1, RZ ;  /* 0x0000000100007810 */ /* 0x000fe20007ffe0ff */
[----:B---34-:R-:W-:-:S03]  /*0a80*/  IMAD.WIDE R2, R9, 0x4, R4 ;  /* 0x0000000409027825 */ /* 0x018fc600078e0204 */
[----:B------:R-:W-:Y:S01]  /*0a90*/  ISETP.NE.AND P0, PT, R0, RZ, PT ;  /* 0x000000ff0000720c */ /* 0x000fe20003f05270 */
[----:B------:R-:W-:Y:S01]  /*0aa0*/  VIADD R9, R9, 0x1 ;  /* 0x0000000109097836 */ /* 0x000fe20000000000 */
[----:B------:R4:W-:Y:S11]  /*0ab0*/  STG.E desc[UR4][R2.64], R13 ;  /* 0x0000000d02007986 */ /* 0x0009f6000c101904 */
[----:B------:R-:W-:Y:S05]  /*0ac0*/  @P0 BRA `(.L_x_73) ;  /* 0xfffffffc00e80947 */ /* 0x000fea000383ffff */
[----:B------:R-:W-:Y:S05]  /*0ad0*/  EXIT ;  /* 0x000000000000794d */ /* 0x000fea0003800000 */
.L_x_74:
        /* <DEDUP_REMOVED lines=10> */
.L_x_77:


//--------------------- .nv.global.init           --------------------------
	.section	.nv.global.init,"aw",@progbits
	.align	4
.nv.global.init:
	.type		ELEMENTS,@object
	.size		ELEMENTS,(.L_0 - ELEMENTS)
ELEMENTS:
        /*0000*/ 	.byte	0x10, 0x00, 0x00, 0x00
.L_0:


//--------------------- .nv.shared._Z21betweennessCentralityiiPiP8linkNodePfS_S2_ --------------------------
	.section	.nv.shared._Z21betweennessCentralityiiPiP8linkNodePfS_S2_,"aw",@nobits
	.sectionflags	@""
	.align	16
	.zero		1024


//--------------------- .nv.shared.reserved.0     --------------------------
	.section	.nv.shared.reserved.0,"aw",@nobits
	.weak		__nv_reservedSMEM_offset_0_alias
	.size		__nv_reservedSMEM_offset_0_alias, 0, 64
	.other		__nv_reservedSMEM_offset_0_alias,@"STO_CUDA_RESERVED_SHARED STV_DEFAULT"
__nv_reservedSMEM_offset_0_alias:
	.zero		0
	.zero		64


//--------------------- .nv.global                --------------------------
	.section	.nv.global,"aw",@nobits
	.align	4
.nv.global:
	.type		S_SIZE,@object
	.size		S_SIZE,(Q_SIZE - S_SIZE)
S_SIZE:
	.zero		4
	.type		Q_SIZE,@object
	.size		Q_SIZE,(PATH_SIZE - Q_SIZE)
Q_SIZE:
	.zero		4
	.type		PATH_SIZE,@object
	.size		PATH_SIZE,(D_SIZE - PATH_SIZE)
PATH_SIZE:
	.zero		4
	.type		D_SIZE,@object
	.size		D_SIZE,(P_SIZE - D_SIZE)
D_SIZE:
	.zero		4
	.type		P_SIZE,@object
	.size		P_SIZE,(.L_2 - P_SIZE)
P_SIZE:
	.zero		4
.L_2:


//--------------------- .nv.shared._Z12convertEdgesPiiiS_ --------------------------
	.section	.nv.shared._Z12convertEdgesPiiiS_,"aw",@nobits
	.sectionflags	@""
	.align	16
	.zero		1024


//--------------------- .nv.constant0._Z21betweennessCentralityiiPiP8linkNodePfS_S2_ --------------------------
	.section	.nv.constant0._Z21betweennessCentralityiiPiP8linkNodePfS_S2_,"a",@progbits
	.sectionflags	@""
	.align	4
.nv.constant0._Z21betweennessCentralityiiPiP8linkNodePfS_S2_:
	.zero		944


//--------------------- .nv.constant0._Z12convertEdgesPiiiS_ --------------------------
	.section	.nv.constant0._Z12convertEdgesPiiiS_,"a",@progbits
	.sectionflags	@""
	.align	4
.nv.constant0._Z12convertEdgesPiiiS_:
	.zero		920


//--------------------- SYMBOLS --------------------------

	.type		.nv.reservedSmem.offset0,@object
	.size		.nv.reservedSmem.offset0,0x4
	.type		.nv.reservedSmem.cap,@object
	.size		.nv.reservedSmem.cap,0x4
